def matmul_kernel(
    a_ptr,
    b_ptr,
    c_ptr,
    M,
    N,
    K,
    stride_am,
    stride_ak,
    stride_bk,
    stride_bn,
    stride_cm,
    stride_cn,
    BLOCK_M: tl.constexpr,
    BLOCK_N: tl.constexpr,
    BLOCK_K: tl.constexpr,
    GROUP_M: tl.constexpr,
):
    pid = tl.program_id(axis=0)
    num_pid_m = tl.cdiv(M, BLOCK_M)
    num_pid_n = tl.cdiv(N, BLOCK_N)
    num_pid_in_group = GROUP_M * num_pid_n
    group_id = pid // num_pid_in_group
    first_pid_m = group_id * GROUP_M
    group_size_m = min(num_pid_m - first_pid_m, GROUP_M)
    pid_m = first_pid_m + ((pid % num_pid_in_group) % group_size_m)
    pid_n = (pid % num_pid_in_group) // group_size_m

    offs_am = (pid_m * BLOCK_M + tl.arange(0, BLOCK_M)) % M
    offs_bn = (pid_n * BLOCK_N + tl.arange(0, BLOCK_N)) % N
    offs_k = tl.arange(0, BLOCK_K)
    a_ptrs = a_ptr + offs_am[:, None] * stride_am + offs_k[None, :] * stride_ak
    b_ptrs = b_ptr + offs_k[:, None] * stride_bk + offs_bn[None, :] * stride_bn

    acc = tl.zeros((BLOCK_M, BLOCK_N), dtype=tl.float32)
    for kk in range(0, tl.cdiv(K, BLOCK_K)):
        a = tl.load(a_ptrs, mask=offs_k[None, :] < K - kk * BLOCK_K, other=0.0)
        b = tl.load(b_ptrs, mask=offs_k[:, None] < K - kk * BLOCK_K, other=0.0)
        acc = tl.dot(a, b, acc)
        a_ptrs += BLOCK_K * stride_ak
        b_ptrs += BLOCK_K * stride_bk

    c = acc.to(c_ptr.dtype.element_ty)
    offs_cm = pid_m * BLOCK_M + tl.arange(0, BLOCK_M)
    offs_cn = pid_n * BLOCK_N + tl.arange(0, BLOCK_N)
    c_ptrs = c_ptr + offs_cm[:, None] * stride_cm + offs_cn[None, :] * stride_cn
    mask = (offs_cm[:, None] < M) & (offs_cn[None, :] < N)
    tl.store(c_ptrs, c, mask=mask)

# config = {"BLOCK_K": 128, "BLOCK_M": 128, "BLOCK_N": 32, "GROUP_M": 8, "arch": "sm_90", "dtype": "fp16", "num_ctas": 1, "num_stages": 2, "num_warps": 4}
# arch = sm_90


// ===== COMPILED SASS (sm_90a) =====

	.target	sm_90a

	.elftype	@"ET_EXEC"


//--------------------- .note.nv.tkinfo           --------------------------
	.section	.note.nv.tkinfo,"",@"SHT_NOTE"
	.sectionflags	@"SHF_NOTE_NV_TKINFO"
	.tkinfo
        /*0018*/ 	.word	0x00000002
        /*0030*/ 	.string	""
        /*0030*/ 	.string	"ptxas"
        /*0030*/ 	.string	"Cuda compilation tools, release 13.0, V13.0.88"
        /*0030*/ 	.string	"Build cuda_13.0.r13.0/compiler.36424714_0"
        /*0030*/ 	.string	"-v  -suppress-debug-info  -lineinfo  -arch sm_90a "



//--------------------- .note.nv.cuinfo           --------------------------
	.section	.note.nv.cuinfo,"",@"SHT_NOTE"
	.sectionflags	@"SHF_NOTE_NV_CUINFO"
        /*0018*/ 	.short	0x0002
        /*001a*/ 	.short	0x005a
        /*001c*/ 	.short	0x0082
	.zero		2


//--------------------- .nv.info                  --------------------------
	.section	.nv.info,"",@"SHT_CUDA_INFO"
	.align	4


	//----- nvinfo : EIATTR_REGCOUNT
	.align		4
        /*0000*/ 	.byte	0x04, 0x2f
        /*0002*/ 	.short	(.L_1 - .L_0)
	.align		4
.L_0:
        /*0004*/ 	.word	index@(matmul_kernel)
        /*0008*/ 	.word	0x000000ff


	//----- nvinfo : EIATTR_FRAME_SIZE
	.align		4
.L_1:
        /*000c*/ 	.byte	0x04, 0x11
        /*000e*/ 	.short	(.L_3 - .L_2)
	.align		4
.L_2:
        /*0010*/ 	.word	index@(matmul_kernel)
        /*0014*/ 	.word	0x00000440


	//----- nvinfo : EIATTR_MIN_STACK_SIZE
	.align		4
.L_3:
        /*0018*/ 	.byte	0x04, 0x12
        /*001a*/ 	.short	(.L_5 - .L_4)
	.align		4
.L_4:
        /*001c*/ 	.word	index@(matmul_kernel)
        /*0020*/ 	.word	0x00000440
.L_5:


//--------------------- .nv.compat                --------------------------
	.section	.nv.compat,"",@"SHT_CUDA_COMPAT_INFO"
	.align	4
        /*0000*/ 	.byte	0x02, 0x09, 0x01, 0x00, 0x02, 0x02, 0x04, 0x00, 0x02, 0x05, 0x05, 0x00, 0x03, 0x07, 0x01, 0x01
        /*0010*/ 	.byte	0x02, 0x03, 0x00, 0x00, 0x02, 0x06, 0x01, 0x00, 0x04, 0x0b, 0x08, 0x00, 0x00, 0x00, 0x00, 0x00
        /*0020*/ 	.byte	0x00, 0x00, 0x00, 0x00


//--------------------- .nv.info.matmul_kernel    --------------------------
	.section	.nv.info.matmul_kernel,"",@"SHT_CUDA_INFO"
	.sectionflags	@""
	.align	4


	//----- nvinfo : EIATTR_CUDA_API_VERSION
	.align		4
        /*0000*/ 	.byte	0x04, 0x37
        /*0002*/ 	.short	(.L_7 - .L_6)
.L_6:
        /*0004*/ 	.word	0x00000082


	//----- nvinfo : EIATTR_KPARAM_INFO
	.align		4
.L_7:
        /*0008*/ 	.byte	0x04, 0x17
        /*000a*/ 	.short	(.L_9 - .L_8)
.L_8:
        /*000c*/ 	.word	0x00000000
        /*0010*/ 	.short	0x000d
        /*0012*/ 	.short	0x0048
        /*0014*/ 	.byte	0x00, 0xf4, 0x21, 0x00


	//----- nvinfo : EIATTR_KPARAM_INFO
	.align		4
.L_9:
        /*0018*/ 	.byte	0x04, 0x17
        /*001a*/ 	.short	(.L_11 - .L_10)
.L_10:
        /*001c*/ 	.word	0x00000000
        /*0020*/ 	.short	0x000c
        /*0022*/ 	.short	0x0040
        /*0024*/ 	.byte	0x00, 0xf4, 0x21, 0x00


	//----- nvinfo : EIATTR_KPARAM_INFO
	.align		4
.L_11:
        /*0028*/ 	.byte	0x04, 0x17
        /*002a*/ 	.short	(.L_13 - .L_12)
.L_12:
        /*002c*/ 	.word	0x00000000
        /*0030*/ 	.short	0x000b
        /*0032*/ 	.short	0x0038
        /*0034*/ 	.byte	0x00, 0xf0, 0x11, 0x00


	//----- nvinfo : EIATTR_KPARAM_INFO
	.align		4
.L_13:
        /*0038*/ 	.byte	0x04, 0x17
        /*003a*/ 	.short	(.L_15 - .L_14)
.L_14:
        /*003c*/ 	.word	0x00000000
        /*0040*/ 	.short	0x000a
        /*0042*/ 	.short	0x0034
        /*0044*/ 	.byte	0x00, 0xf0, 0x11, 0x00


	//----- nvinfo : EIATTR_KPARAM_INFO
	.align		4
.L_15:
        /*0048*/ 	.byte	0x04, 0x17
        /*004a*/ 	.short	(.L_17 - .L_16)
.L_16:
        /*004c*/ 	.word	0x00000000
        /*0050*/ 	.short	0x0009
        /*0052*/ 	.short	0x0030
        /*0054*/ 	.byte	0x00, 0xf0, 0x11, 0x00


	//----- nvinfo : EIATTR_KPARAM_INFO
	.align		4
.L_17:
        /*0058*/ 	.byte	0x04, 0x17
        /*005a*/ 	.short	(.L_19 - .L_18)
.L_18:
        /*005c*/ 	.word	0x00000000
        /*0060*/ 	.short	0x0008
        /*0062*/ 	.short	0x002c
        /*0064*/ 	.byte	0x00, 0xf0, 0x11, 0x00


	//----- nvinfo : EIATTR_KPARAM_INFO
	.align		4
.L_19:
        /*0068*/ 	.byte	0x04, 0x17
        /*006a*/ 	.short	(.L_21 - .L_20)
.L_20:
        /*006c*/ 	.word	0x00000000
        /*0070*/ 	.short	0x0007
        /*0072*/ 	.short	0x0028
        /*0074*/ 	.byte	0x00, 0xf0, 0x11, 0x00


	//----- nvinfo : EIATTR_KPARAM_INFO
	.align		4
.L_21:
        /*0078*/ 	.byte	0x04, 0x17
        /*007a*/ 	.short	(.L_23 - .L_22)
.L_22:
        /*007c*/ 	.word	0x00000000
        /*0080*/ 	.short	0x0006
        /*0082*/ 	.short	0x0024
        /*0084*/ 	.byte	0x00, 0xf0, 0x11, 0x00


	//----- nvinfo : EIATTR_KPARAM_INFO
	.align		4
.L_23:
        /*0088*/ 	.byte	0x04, 0x17
        /*008a*/ 	.short	(.L_25 - .L_24)
.L_24:
        /*008c*/ 	.word	0x00000000
        /*0090*/ 	.short	0x0005
        /*0092*/ 	.short	0x0020
        /*0094*/ 	.byte	0x00, 0xf0, 0x11, 0x00


	//----- nvinfo : EIATTR_KPARAM_INFO
	.align		4
.L_25:
        /*0098*/ 	.byte	0x04, 0x17
        /*009a*/ 	.short	(.L_27 - .L_26)
.L_26:
        /*009c*/ 	.word	0x00000000
        /*00a0*/ 	.short	0x0004
        /*00a2*/ 	.short	0x001c
        /*00a4*/ 	.byte	0x00, 0xf0, 0x11, 0x00


	//----- nvinfo : EIATTR_KPARAM_INFO
	.align		4
.L_27:
        /*00a8*/ 	.byte	0x04, 0x17
        /*00aa*/ 	.short	(.L_29 - .L_28)
.L_28:
        /*00ac*/ 	.word	0x00000000
        /*00b0*/ 	.short	0x0003
        /*00b2*/ 	.short	0x0018
        /*00b4*/ 	.byte	0x00, 0xf0, 0x11, 0x00


	//----- nvinfo : EIATTR_KPARAM_INFO
	.align		4
.L_29:
        /*00b8*/ 	.byte	0x04, 0x17
        /*00ba*/ 	.short	(.L_31 - .L_30)
.L_30:
        /*00bc*/ 	.word	0x00000000
        /*00c0*/ 	.short	0x0002
        /*00c2*/ 	.short	0x0010
        /*00c4*/ 	.byte	0x00, 0xf4, 0x21, 0x00


	//----- nvinfo : EIATTR_KPARAM_INFO
	.align		4
.L_31:
        /*00c8*/ 	.byte	0x04, 0x17
        /*00ca*/ 	.short	(.L_33 - .L_32)
.L_32:
        /*00cc*/ 	.word	0x00000000
        /*00d0*/ 	.short	0x0001
        /*00d2*/ 	.short	0x0008
        /*00d4*/ 	.byte	0x00, 0xf4, 0x21, 0x00


	//----- nvinfo : EIATTR_KPARAM_INFO
	.align		4
.L_33:
        /*00d8*/ 	.byte	0x04, 0x17
        /*00da*/ 	.short	(.L_35 - .L_34)
.L_34:
        /*00dc*/ 	.word	0x00000000
        /*00e0*/ 	.short	0x0000
        /*00e2*/ 	.short	0x0000
        /*00e4*/ 	.byte	0x00, 0xf4, 0x21, 0x00


	//----- nvinfo : EIATTR_SPARSE_MMA_MASK
	.align		4
.L_35:
        /*00e8*/ 	.byte	0x03, 0x50
        /*00ea*/ 	.short	0x0000


	//----- nvinfo : EIATTR_MAXREG_COUNT
	.align		4
        /*00ec*/ 	.byte	0x03, 0x1b
        /*00ee*/ 	.short	0x00ff


	//----- nvinfo : EIATTR_NUM_BARRIERS
	.align		4
        /*00f0*/ 	.byte	0x02, 0x4c
        /*00f2*/ 	.byte	0x01
	.zero		1


	//----- nvinfo : EIATTR_ANNOTATIONS
	.align		4
        /*00f4*/ 	.byte	0x04, 0x55
        /*00f6*/ 	.short	(.L_37 - .L_36)


	//   ....[0]....
.L_36:
        /*00f8*/ 	.word	0x00000001
        /*00fc*/ 	.byte	0x70, 0x06, 0x00, 0x00, 0x01, 0x00, 0x00, 0x00, 0xb0, 0x2a, 0x00, 0x00, 0x01, 0x00, 0x00, 0x00
        /* <DEDUP_REMOVED lines=483> */
        /*1f3c*/ 	.byte	0x40, 0xd0, 0x00, 0x00, 0x01, 0x00, 0x00, 0x00, 0xa0, 0xd7, 0x00, 0x00


	//----- nvinfo : EIATTR_MERCURY_ISA_VERSION
	.align		4
.L_37:
        /*1f48*/ 	.byte	0x03, 0x5f
        /*1f4a*/ 	.short	0x0101


	//----- nvinfo : EIATTR_EXIT_INSTR_OFFSETS
	.align		4
        /*1f4c*/ 	.byte	0x04, 0x1c
        /*1f4e*/ 	.short	(.L_39 - .L_38)


	//   ....[0]....
.L_38:
        /*1f50*/ 	.word	0x0000e6c0


	//   ....[1]....
        /*1f54*/ 	.word	0x0000e6f0


	//----- nvinfo : EIATTR_REQNTID
	.align		4
.L_39:
        /*1f58*/ 	.byte	0x04, 0x10
        /*1f5a*/ 	.short	(.L_41 - .L_40)
.L_40:
        /*1f5c*/ 	.word	0x00000080
        /*1f60*/ 	.word	0x00000001
        /*1f64*/ 	.word	0x00000001


	//----- nvinfo : EIATTR_CBANK_PARAM_SIZE
	.align		4
.L_41:
        /*1f68*/ 	.byte	0x03, 0x19
        /*1f6a*/ 	.short	0x0050


	//----- nvinfo : EIATTR_PARAM_CBANK
	.align		4
        /*1f6c*/ 	.byte	0x04, 0x0a
        /*1f6e*/ 	.short	(.L_43 - .L_42)
	.align		4
.L_42:
        /*1f70*/ 	.word	index@(.nv.constant0.matmul_kernel)
        /*1f74*/ 	.short	0x0210
        /*1f76*/ 	.short	0x0050


	//----- nvinfo : EIATTR_SW_WAR
	.align		4
.L_43:
        /*1f78*/ 	.byte	0x04, 0x36
        /*1f7a*/ 	.short	(.L_45 - .L_44)
.L_44:
        /*1f7c*/ 	.word	0x00000008
.L_45:


//--------------------- .nv.callgraph             --------------------------
	.section	.nv.callgraph,"",@"SHT_CUDA_CALLGRAPH"
	.align	4
	.sectionentsize	8
	.align		4
        /*0000*/ 	.word	0x00000000
	.align		4
        /*0004*/ 	.word	0xffffffff
	.align		4
        /*0008*/ 	.word	0x00000000
	.align		4
        /*000c*/ 	.word	0xfffffffe
	.align		4
        /*0010*/ 	.word	0x00000000
	.align		4
        /*0014*/ 	.word	0xfffffffd
	.align		4
        /*0018*/ 	.word	0x00000000
	.align		4
        /*001c*/ 	.word	0xfffffffc


//--------------------- .text.matmul_kernel       --------------------------
	.section	.text.matmul_kernel,"ax",@progbits
	.align	128
        .global         matmul_kernel
        .type           matmul_kernel,@function
        .size           matmul_kernel,(.L_x_3 - matmul_kernel)
        .other          matmul_kernel,@"STO_CUDA_ENTRY STV_DEFAULT"
matmul_kernel:
.text.matmul_kernel:
[----:B------:R-:W0:Y:S08]  /*0000*/  LDC R1, c[0x0][0x28] ;  /* 0x00000a00ff017b82 */ /* 0x000e300000000800 */
[----:B------:R-:W1:Y:S01]  /*0010*/  LDC.64 R14, c[0x0][0x228] ;  /* 0x00008a00ff0e7b82 */ /* 0x000e620000000a00 */
[----:B------:R-:W2:Y:S01]  /*0020*/  S2R R5, SR_CTAID.X ;  /* 0x0000000000057919 */ /* 0x000ea20000002500 */
[----:B0-----:R-:W-:Y:S01]  /*0030*/  VIADD R1, R1, 0xfffffbc0 ;  /* 0xfffffbc001017836 */ /* 0x001fe20000000000 */
[----:B------:R-:W-:Y:S01]  /*0040*/  UMOV UR4, 0x400 ;  /* 0x0000040000047882 */ /* 0x000fe20000000000 */
[----:B------:R-:W-:Y:S01]  /*0050*/  ULDC.64 UR6, c[0x0][0x208] ;  /* 0x0000820000067ab9 */ /* 0x000fe20000000a00 */
[----:B------:R-:W-:-:S02]  /*0060*/  CS2R R24, SRZ ;  /* 0x0000000000187805 */ /* 0x000fc4000001ff00 */
[----:B------:R-:W-:Y:S02]  /*0070*/  CS2R R26, SRZ ;  /* 0x00000000001a7805 */ /* 0x000fe4000001ff00 */
[----:B------:R-:W-:Y:S01]  /*0080*/  CS2R R28, SRZ ;  /* 0x00000000001c7805 */ /* 0x000fe2000001ff00 */
[----:B------:R-:W0:Y:S01]  /*0090*/  LDC R245, c[0x0][0x230] ;  /* 0x00008c00fff57b82 */ /* 0x000e220000000800 */
[----:B------:R-:W-:Y:S02]  /*00a0*/  CS2R R30, SRZ ;  /* 0x00000000001e7805 */ /* 0x000fe4000001ff00 */
[----:B------:R-:W-:Y:S02]  /*00b0*/  CS2R R32, SRZ ;  /* 0x0000000000207805 */ /* 0x000fe4000001ff00 */
[----:B------:R-:W-:Y:S02]  /*00c0*/  CS2R R34, SRZ ;  /* 0x0000000000227805 */ /* 0x000fe4000001ff00 */
[----:B------:R-:W-:-:S02]  /*00d0*/  CS2R R36, SRZ ;  /* 0x0000000000247805 */ /* 0x000fc4000001ff00 */
[----:B------:R-:W-:Y:S01]  /*00e0*/  CS2R R38, SRZ ;  /* 0x0000000000267805 */ /* 0x000fe2000001ff00 */
[----:B------:R-:W3:Y:S01]  /*00f0*/  S2UR UR5, SR_CgaCtaId ;  /* 0x00000000000579c3 */ /* 0x000ee20000008800 */
[----:B-1----:R-:W-:-:S05]  /*0100*/  VIADD R0, R15, 0x1f ;  /* 0x0000001f0f007836 */ /* 0x002fca0000000000 */
[----:B------:R-:W-:Y:S01]  /*0110*/  SHF.R.S32.HI R3, RZ, 0x1f, R0 ;  /* 0x0000001fff037819 */ /* 0x000fe20000011400 */
[----:B0-----:R-:W-:-:S03]  /*0120*/  VIADD R245, R245, 0x7f ;  /* 0x0000007ff5f57836 */ /* 0x001fc60000000000 */
[----:B------:R-:W-:Y:S02]  /*0130*/  LEA.HI R3, R3, R0, RZ, 0x5 ;  /* 0x0000000003037211 */ /* 0x000fe400078f28ff */
[----:B--2---:R-:W-:Y:S02]  /*0140*/  IABS R8, R5 ;  /* 0x0000000500087213 */ /* 0x004fe40000000000 */
[----:B------:R-:W-:Y:S01]  /*0150*/  SHF.R.S32.HI R3, RZ, 0x5, R3 ;  /* 0x00000005ff037819 */ /* 0x000fe20000011403 */
[----:B---3--:R-:W-:-:S04]  /*0160*/  ULEA UR4, UR5, UR4, 0x18 ;  /* 0x0000000405047291 */ /* 0x008fc8000f8ec03f */
[----:B------:R-:W-:-:S05]  /*0170*/  IMAD.SHL.U32 R4, R3, 0x8, RZ ;  /* 0x0000000803047824 */ /* 0x000fca00078e00ff */
[-C--:B------:R-:W-:Y:S02]  /*0180*/  IABS R7, R4.reuse ;  /* 0x0000000400077213 */ /* 0x080fe40000000000 */
[----:B------:R-:W-:Y:S02]  /*0190*/  IABS R10, R4 ;  /* 0x00000004000a7213 */ /* 0x000fe40000000000 */
[----:B------:R-:W0:Y:S08]  /*01a0*/  I2F.RP R0, R7 ;  /* 0x0000000700007306 */ /* 0x000e300000209400 */
[----:B0-----:R-:W0:Y:S02]  /*01b0*/  MUFU.RCP R0, R0 ;  /* 0x0000000000007308 */ /* 0x001e240000001000 */
[----:B0-----:R-:W-:-:S02]  /*01c0*/  VIADD R2, R0, 0xffffffe ;  /* 0x0ffffffe00027836 */ /* 0x001fc40000000000 */
[----:B------:R-:W-:-:S04]  /*01d0*/  IMAD.MOV R0, RZ, RZ, -R10 ;  /* 0x000000ffff007224 */ /* 0x000fc800078e0a0a */
[----:B------:R0:W1:Y:S02]  /*01e0*/  F2I.FTZ.U32.TRUNC.NTZ R3, R2 ;  /* 0x0000000200037305 */ /* 0x000064000021f000 */
[----:B0-----:R-:W-:Y:S02]  /*01f0*/  IMAD.MOV.U32 R2, RZ, RZ, RZ ;  /* 0x000000ffff027224 */ /* 0x001fe400078e00ff */
[----:B-1----:R-:W-:-:S04]  /*0200*/  IMAD.MOV R6, RZ, RZ, -R3 ;  /* 0x000000ffff067224 */ /* 0x002fc800078e0a03 */
[----:B------:R-:W-:Y:S02]  /*0210*/  IMAD R9, R6, R7, RZ ;  /* 0x0000000706097224 */ /* 0x000fe400078e02ff */
[----:B------:R-:W-:Y:S02]  /*0220*/  IMAD.MOV.U32 R6, RZ, RZ, R8 ;  /* 0x000000ffff067224 */ /* 0x000fe400078e0008 */
[----:B------:R-:W-:-:S06]  /*0230*/  IMAD.HI.U32 R3, R3, R9, R2 ;  /* 0x0000000903037227 */ /* 0x000fcc00078e0002 */
[----:B------:R-:W-:-:S04]  /*0240*/  IMAD.HI.U32 R3, R3, R6, RZ ;  /* 0x0000000603037227 */ /* 0x000fc800078e00ff */
[----:B------:R-:W-:-:S05]  /*0250*/  IMAD R0, R3, R0, R6 ;  /* 0x0000000003007224 */ /* 0x000fca00078e0206 */
[----:B------:R-:W-:-:S13]  /*0260*/  ISETP.GT.U32.AND P1, PT, R7, R0, PT ;  /* 0x000000000700720c */ /* 0x000fda0003f24070 */
[----:B------:R-:W-:Y:S02]  /*0270*/  @!P1 IMAD.IADD R0, R0, 0x1, -R7 ;  /* 0x0000000100009824 */ /* 0x000fe400078e0a07 */
[----:B------:R-:W-:Y:S01]  /*0280*/  @!P1 VIADD R3, R3, 0x1 ;  /* 0x0000000103039836 */ /* 0x000fe20000000000 */
[----:B------:R-:W-:Y:S02]  /*0290*/  ISETP.NE.AND P1, PT, R4, RZ, PT ;  /* 0x000000ff0400720c */ /* 0x000fe40003f25270 */
[----:B------:R-:W-:Y:S02]  /*02a0*/  ISETP.GE.U32.AND P0, PT, R0, R7, PT ;  /* 0x000000070000720c */ /* 0x000fe40003f06070 */
[----:B------:R-:W-:-:S04]  /*02b0*/  LOP3.LUT R0, R5, R4, RZ, 0x3c, !PT ;  /* 0x0000000405007212 */ /* 0x000fc800078e3cff */
[----:B------:R-:W-:Y:S01]  /*02c0*/  ISETP.GE.AND P2, PT, R0, RZ, PT ;  /* 0x000000ff0000720c */ /* 0x000fe20003f46270 */
[----:B------:R-:W-:-:S06]  /*02d0*/  VIADD R0, R14, 0x7f ;  /* 0x0000007f0e007836 */ /* 0x000fcc0000000000 */
[----:B------:R-:W-:-:S04]  /*02e0*/  @P0 VIADD R3, R3, 0x1 ;  /* 0x0000000103030836 */ /* 0x000fc80000000000 */
[----:B------:R-:W-:Y:S01]  /*02f0*/  IMAD.MOV.U32 R2, RZ, RZ, R3 ;  /* 0x000000ffff027224 */ /* 0x000fe200078e0003 */
[----:B------:R-:W-:-:S03]  /*0300*/  SHF.R.S32.HI R3, RZ, 0x1f, R0 ;  /* 0x0000001fff037819 */ /* 0x000fc60000011400 */
[----:B------:R-:W-:Y:S01]  /*0310*/  @!P2 IMAD.MOV R2, RZ, RZ, -R2 ;  /* 0x000000ffff02a224 */ /* 0x000fe200078e0a02 */
[----:B------:R-:W-:Y:S02]  /*0320*/  @!P1 LOP3.LUT R2, RZ, R4, RZ, 0x33, !PT ;  /* 0x00000004ff029212 */ /* 0x000fe400078e33ff */
[----:B------:R-:W-:-:S03]  /*0330*/  LEA.HI R3, R3, R0, RZ, 0x7 ;  /* 0x0000000003037211 */ /* 0x000fc600078f38ff */
[----:B------:R-:W-:Y:S02]  /*0340*/  IMAD.SHL.U32 R6, R2, 0x8, RZ ;  /* 0x0000000802067824 */ /* 0x000fe400078e00ff */
[----:B------:R-:W-:-:S03]  /*0350*/  IMAD.MOV R2, RZ, RZ, -R2 ;  /* 0x000000ffff027224 */ /* 0x000fc600078e0a02 */
[----:B------:R-:W-:Y:S01]  /*0360*/  LEA.HI.SX32 R3, R3, -R6, 0x19 ;  /* 0x8000000603037211 */ /* 0x000fe200078fcaff */
[----:B------:R-:W-:-:S03]  /*0370*/  IMAD R11, R4, R2, R5 ;  /* 0x00000002040b7224 */ /* 0x000fc600078e0205 */
[----:B------:R-:W-:-:S04]  /*0380*/  VIMNMX R8, R3, 0x8, PT ;  /* 0x0000000803087848 */ /* 0x000fc80003fe0100 */
[-C--:B------:R-:W-:Y:S02]  /*0390*/  IABS R7, R8.reuse ;  /* 0x0000000800077213 */ /* 0x080fe40000000000 */
[----:B------:R-:W-:Y:S02]  /*03a0*/  IABS R4, R8 ;  /* 0x0000000800047213 */ /* 0x000fe40000000000 */
[----:B------:R-:W0:Y:S08]  /*03b0*/  I2F.RP R0, R7 ;  /* 0x0000000700007306 */ /* 0x000e300000209400 */
[----:B0-----:R-:W0:Y:S02]  /*03c0*/  MUFU.RCP R0, R0 ;  /* 0x0000000000007308 */ /* 0x001e240000001000 */
[----:B0-----:R-:W-:-:S02]  /*03d0*/  VIADD R3, R0, 0xffffffe ;  /* 0x0ffffffe00037836 */ /* 0x001fc40000000000 */
[----:B------:R-:W-:-:S04]  /*03e0*/  IMAD.MOV R0, RZ, RZ, -R4 ;  /* 0x000000ffff007224 */ /* 0x000fc800078e0a04 */
[----:B------:R-:W0:Y:S02]  /*03f0*/  F2I.FTZ.U32.TRUNC.NTZ R3, R3 ;  /* 0x0000000300037305 */ /* 0x000e24000021f000 */
[----:B0-----:R-:W-:-:S04]  /*0400*/  IMAD.MOV R9, RZ, RZ, -R3 ;  /* 0x000000ffff097224 */ /* 0x001fc800078e0a03 */
[----:B------:R-:W-:Y:S01]  /*0410*/  IMAD.MOV.U32 R2, RZ, RZ, R9 ;  /* 0x000000ffff027224 */ /* 0x000fe200078e0009 */
[----:B------:R-:W-:-:S03]  /*0420*/  IABS R9, R11 ;  /* 0x0000000b00097213 */ /* 0x000fc60000000000 */
[----:B------:R-:W-:Y:S02]  /*0430*/  IMAD R5, R2, R7, RZ ;  /* 0x0000000702057224 */ /* 0x000fe400078e02ff */
[----:B------:R-:W-:-:S04]  /*0440*/  IMAD.MOV.U32 R2, RZ, RZ, RZ ;  /* 0x000000ffff027224 */ /* 0x000fc800078e00ff */
        /* <DEDUP_REMOVED lines=9> */
[----:B------:R-:W-:-:S07]  /*04e0*/  ISETP.GE.AND P2, PT, R0, RZ, PT ;  /* 0x000000ff0000720c */ /* 0x000fce0003f46270 */
[----:B------:R-:W-:Y:S01]  /*04f0*/  @P0 VIADD R2, R2, 0x1 ;  /* 0x0000000102020836 */ /* 0x000fe20000000000 */
[----:B------:R-:W-:-:S03]  /*0500*/  ISETP.GE.AND P0, PT, R245, 0x80, PT ;  /* 0x00000080f500780c */ /* 0x000fc60003f06270 */
[----:B------:R-:W-:Y:S02]  /*0510*/  IMAD.MOV.U32 R0, RZ, RZ, R2 ;  /* 0x000000ffff007224 */ /* 0x000fe400078e0002 */
[----:B------:R-:W0:Y:S02]  /*0520*/  S2R R2, SR_TID.X ;  /* 0x0000000000027919 */ /* 0x000e240000002100 */
[----:B------:R-:W-:Y:S01]  /*0530*/  @!P2 IMAD.MOV R0, RZ, RZ, -R0 ;  /* 0x000000ffff00a224 */ /* 0x000fe200078e0a00 */
[----:B------:R-:W-:-:S05]  /*0540*/  @!P1 LOP3.LUT R0, RZ, R8, RZ, 0x33, !PT ;  /* 0x00000008ff009212 */ /* 0x000fca00078e33ff */
[----:B------:R-:W-:Y:S02]  /*0550*/  IMAD.MOV R3, RZ, RZ, -R0 ;  /* 0x000000ffff037224 */ /* 0x000fe400078e0a00 */
[----:B------:R-:W-:Y:S02]  /*0560*/  IMAD.SHL.U32 R0, R0, 0x20, RZ ;  /* 0x0000002000007824 */ /* 0x000fe400078e00ff */
[----:B------:R-:W-:Y:S02]  /*0570*/  IMAD R3, R8, R3, R11 ;  /* 0x0000000308037224 */ /* 0x000fe400078e020b */
[----:B------:R-:W-:Y:S02]  /*0580*/  VIADD R19, R0, 0x1 ;  /* 0x0000000100137836 */ /* 0x000fe40000000000 */
[----:B------:R-:W-:Y:S02]  /*0590*/  IMAD.IADD R3, R6, 0x1, R3 ;  /* 0x0000000106037824 */ /* 0x000fe400078e0203 */
[----:B------:R-:W-:-:S02]  /*05a0*/  VIADD R21, R0, 0x2 ;  /* 0x0000000200157836 */ /* 0x000fc40000000000 */
[C---:B------:R-:W-:Y:S02]  /*05b0*/  VIADD R41, R0.reuse, 0x3 ;  /* 0x0000000300297836 */ /* 0x040fe40000000000 */
[C---:B------:R-:W-:Y:S02]  /*05c0*/  VIADD R23, R0.reuse, 0x4 ;  /* 0x0000000400177836 */ /* 0x040fe40000000000 */
[C---:B------:R-:W-:Y:S02]  /*05d0*/  VIADD R43, R0.reuse, 0x5 ;  /* 0x00000005002b7836 */ /* 0x040fe40000000000 */
[C---:B------:R-:W-:Y:S02]  /*05e0*/  VIADD R45, R0.reuse, 0x6 ;  /* 0x00000006002d7836 */ /* 0x040fe40000000000 */
[C---:B------:R-:W-:Y:S02]  /*05f0*/  VIADD R49, R0.reuse, 0x7 ;  /* 0x0000000700317836 */ /* 0x040fe40000000000 */
[----:B------:R-:W-:Y:S01]  /*0600*/  VIADD R47, R0, 0x8 ;  /* 0x00000008002f7836 */ /* 0x000fe20000000000 */
[----:B0-----:R-:W-:Y:S01]  /*0610*/  LOP3.LUT R63, R2, 0x7f, RZ, 0xc0, !PT ;  /* 0x0000007f023f7812 */ /* 0x001fe200078ec0ff */
[----:B------:R-:W-:-:S02]  /*0620*/  VIADD R51, R0, 0x9 ;  /* 0x0000000900337836 */ /* 0x000fc40000000000 */
[C---:B------:R-:W-:Y:S02]  /*0630*/  VIADD R53, R0.reuse, 0xa ;  /* 0x0000000a00357836 */ /* 0x040fe40000000000 */
[----:B------:R-:W-:Y:S02]  /*0640*/  IMAD R22, R3, 0x80, R63 ;  /* 0x0000008003167824 */ /* 0x000fe400078e023f */
[C---:B------:R-:W-:Y:S02]  /*0650*/  VIADD R55, R0.reuse, 0xb ;  /* 0x0000000b00377836 */ /* 0x040fe40000000000 */
[C---:B------:R-:W-:Y:S01]  /*0660*/  VIADD R50, R0.reuse, 0xc ;  /* 0x0000000c00327836 */ /* 0x040fe20000000000 */
[----:B------:R0:W-:Y:S01]  /*0670*/  STL [R1+0x3c8], R22 ;  /* 0x0003c81601007387 */ /* 0x0001e20000100800 */
[C---:B------:R-:W-:Y:S02]  /*0680*/  VIADD R52, R0.reuse, 0xd ;  /* 0x0000000d00347836 */ /* 0x040fe40000000000 */
[----:B------:R-:W-:-:S02]  /*0690*/  VIADD R17, R0, 0xe ;  /* 0x0000000e00117836 */ /* 0x000fc40000000000 */
[C---:B------:R-:W-:Y:S02]  /*06a0*/  VIADD R42, R0.reuse, 0xf ;  /* 0x0000000f002a7836 */ /* 0x040fe40000000000 */
[C---:B------:R-:W-:Y:S02]  /*06b0*/  VIADD R44, R0.reuse, 0x10 ;  /* 0x00000010002c7836 */ /* 0x040fe40000000000 */
[C---:B------:R-:W-:Y:S02]  /*06c0*/  VIADD R40, R0.reuse, 0x11 ;  /* 0x0000001100287836 */ /* 0x040fe40000000000 */
[C---:B------:R-:W-:Y:S02]  /*06d0*/  VIADD R46, R0.reuse, 0x12 ;  /* 0x00000012002e7836 */ /* 0x040fe40000000000 */
        /* <DEDUP_REMOVED lines=12> */
[----:B------:R-:W-:Y:S01]  /*07a0*/  VIADD R12, R0, 0x1f ;  /* 0x0000001f000c7836 */ /* 0x000fe20000000000 */
[----:B0-----:R-:W-:Y:S06]  /*07b0*/  @!P0 BRA `(.L_x_0) ;  /* 0x000000cc00f88947 */ /* 0x001fec0003800000 */
[----:B------:R-:W-:Y:S01]  /*07c0*/  IABS R11, R14 ;  /* 0x0000000e000b7213 */ /* 0x000fe20000000000 */
[----:B------:R-:W-:Y:S01]  /*07d0*/  ULDC UR60, c[0x0][0x23c] ;  /* 0x00008f00003c7ab9 */ /* 0x000fe20000000800 */
[----:B------:R-:W-:Y:S01]  /*07e0*/  IABS R5, R15 ;  /* 0x0000000f00057213 */ /* 0x000fe20000000000 */
[----:B------:R-:W-:Y:S01]  /*07f0*/  ULDC UR10, c[0x0][0x240] ;  /* 0x00009000000a7ab9 */ /* 0x000fe20000000800 */
[----:B------:R-:W0:Y:S01]  /*0800*/  I2F.RP R3, R11 ;  /* 0x0000000b00037306 */ /* 0x000e220000209400 */
[----:B------:R-:W-:Y:S01]  /*0810*/  ISETP.GE.AND P5, PT, R16, RZ, PT ;  /* 0x000000ff1000720c */ /* 0x000fe20003fa6270 */
[----:B------:R-:W-:Y:S01]  /*0820*/  ULDC.64 UR8, c[0x0][0x218] ;  /* 0x0000860000087ab9 */ /* 0x000fe20000000a00 */
[----:B------:R-:W-:Y:S01]  /*0830*/  ISETP.GE.AND P2, PT, R22, RZ, PT ;  /* 0x000000ff1600720c */ /* 0x000fe20003f46270 */
[----:B------:R-:W-:Y:S01]  /*0840*/  ULDC UR5, c[0x0][0x234] ;  /* 0x00008d0000057ab9 */ /* 0x000fe20000000800 */
[----:B------:R-:W-:Y:S01]  /*0850*/  ISETP.NE.AND P4, PT, R14, RZ, PT ;  /* 0x000000ff0e00720c */ /* 0x000fe20003f85270 */
[----:B------:R-:W-:Y:S01]  /*0860*/  USHF.R.U32.HI UR36, URZ, 0x4, UR4 ;  /* 0x000000043f247899 */ /* 0x000fe20008011604 */
[----:B------:R-:W-:Y:S01]  /*0870*/  IABS R24, R58 ;  /* 0x0000003a00187213 */ /* 0x000fe20000000000 */
[----:B------:R-:W1:Y:S01]  /*0880*/  I2F.RP R4, R5 ;  /* 0x0000000500047306 */ /* 0x000e620000209400 */
[----:B------:R-:W-:Y:S01]  /*0890*/  IABS R26, R57 ;  /* 0x00000039001a7213 */ /* 0x000fe20000000000 */
[----:B------:R-:W-:Y:S01]  /*08a0*/  USGXT.U32 UR36, UR36, 0xe ;  /* 0x0000000e2424789a */ /* 0x000fe20008000000 */
[----:B------:R-:W-:Y:S01]  /*08b0*/  IABS R28, R56 ;  /* 0x00000038001c7213 */ /* 0x000fe20000000000 */
[----:B------:R-:W-:Y:S01]  /*08c0*/  IMAD.MOV.U32 R99, RZ, RZ, RZ ;  /* 0x000000ffff637224 */ /* 0x000fe200078e00ff */
[----:B------:R-:W-:Y:S01]  /*08d0*/  IABS R30, R54 ;  /* 0x00000036001e7213 */ /* 0x000fe20000000000 */
[----:B------:R-:W-:Y:S01]  /*08e0*/  UIADD3 UR11, UP0, UR36, 0x80, URZ ;  /* 0x00000080240b7890 */ /* 0x000fe2000ff1e03f */
[----:B------:R-:W-:Y:S01]  /*08f0*/  IABS R34, R46 ;  /* 0x0000002e00227213 */ /* 0x000fe20000000000 */
[----:B0-----:R-:W0:Y:S01]  /*0900*/  MUFU.RCP R3, R3 ;  /* 0x0000000300037308 */ /* 0x001e220000001000 */
[----:B------:R-:W-:Y:S01]  /*0910*/  IABS R32, R48 ;  /* 0x0000003000207213 */ /* 0x000fe20000000000 */
[----:B------:R-:W-:Y:S01]  /*0920*/  UMOV UR39, 0x40000040 ;  /* 0x4000004000277882 */ /* 0x000fe20000000000 */
[----:B------:R-:W-:-:S02]  /*0930*/  IABS R36, R40 ;  /* 0x0000002800247213 */ /* 0x000fc40000000000 */
[----:B------:R-:W-:Y:S02]  /*0940*/  IABS R38, R44 ;  /* 0x0000002c00267213 */ /* 0x000fe40000000000 */
[----:B------:R-:W-:Y:S01]  /*0950*/  IABS R64, R41 ;  /* 0x0000002900407213 */ /* 0x000fe20000000000 */
[----:B-1----:R-:W1:Y:S01]  /*0960*/  MUFU.RCP R4, R4 ;  /* 0x0000000400047308 */ /* 0x002e620000001000 */
[----:B------:R-:W-:Y:S02]  /*0970*/  IABS R66, R21 ;  /* 0x0000001500427213 */ /* 0x000fe40000000000 */
[----:B------:R-:W-:Y:S02]  /*0980*/  IABS R68, R0 ;  /* 0x0000000000447213 */ /* 0x000fe40000000000 */
[----:B------:R-:W-:Y:S01]  /*0990*/  LOP3.LUT R70, R2, 0x40, RZ, 0xc0, !PT ;  /* 0x0000004002467812 */ /* 0x000fe200078ec0ff */
[----:B0-----:R-:W-:-:S04]  /*09a0*/  VIADD R6, R3, 0xffffffe ;  /* 0x0ffffffe03067836 */ /* 0x001fc80000000000 */
[----:B------:R0:W2:Y:S01]  /*09b0*/  F2I.FTZ.U32.TRUNC.NTZ R7, R6 ;  /* 0x0000000600077305 */ /* 0x0000a2000021f000 */
[----:B-1----:R-:W-:-:S07]  /*09c0*/  VIADD R8, R4, 0xffffffe ;  /* 0x0ffffffe04087836 */ /* 0x002fce0000000000 */
[----:B------:R1:W3:Y:S01]  /*09d0*/  F2I.FTZ.U32.TRUNC.NTZ R9, R8 ;  /* 0x0000000800097305 */ /* 0x0002e2000021f000 */
[----:B0-----:R-:W-:Y:S02]  /*09e0*/  IMAD.MOV.U32 R6, RZ, RZ, RZ ;  /* 0x000000ffff067224 */ /* 0x001fe400078e00ff */
[--C-:B--2---:R-:W-:Y:S02]  /*09f0*/  IMAD.MOV R10, RZ, RZ, -R7.reuse ;  /* 0x000000ffff0a7224 */ /* 0x104fe400078e0a07 */
[----:B-1----:R-:W-:Y:S02]  /*0a00*/  IMAD.MOV.U32 R8, RZ, RZ, RZ ;  /* 0x000000ffff087224 */ /* 0x002fe400078e00ff */
[----:B------:R-:W-:Y:S01]  /*0a10*/  IMAD R13, R10, R11, RZ ;  /* 0x0000000b0a0d7224 */ /* 0x000fe200078e02ff */
[----:B------:R-:W-:Y:S02]  /*0a20*/  IABS R10, R22 ;  /* 0x00000016000a7213 */ /* 0x000fe40000000000 */
[----:B------:R-:W-:Y:S01]  /*0a30*/  IABS R22, R59 ;  /* 0x0000003b00167213 */ /* 0x000fe20000000000 */
[----:B------:R-:W-:Y:S01]  /*0a40*/  IMAD.HI.U32 R7, R7, R13, R6 ;  /* 0x0000000d07077227 */ /* 0x000fe200078e0006 */
[----:B------:R-:W-:-:S03]  /*0a50*/  IABS R13, R20 ;  /* 0x00000014000d7213 */ /* 0x000fc60000000000 */
[----:B---3--:R-:W-:Y:S02]  /*0a60*/  IMAD.MOV R6, RZ, RZ, -R9 ;  /* 0x000000ffff067224 */ /* 0x008fe400078e0a09 */
[----:B------:R-:W-:-:S04]  /*0a70*/  IMAD.HI.U32 R7, R7, R10, RZ ;  /* 0x0000000a07077227 */ /* 0x000fc800078e00ff */
[----:B------:R-:W-:Y:S02]  /*0a80*/  IMAD.MOV R7, RZ, RZ, -R7 ;  /* 0x000000ffff077224 */ /* 0x000fe400078e0a07 */
[----:B------:R-:W-:Y:S02]  /*0a90*/  IMAD R3, R6, R5, RZ ;  /* 0x0000000506037224 */ /* 0x000fe400078e02ff */
[----:B------:R-:W-:Y:S01]  /*0aa0*/  IMAD R4, R11, R7, R10 ;  /* 0x000000070b047224 */ /* 0x000fe200078e020a */
[----:B------:R-:W-:Y:S01]  /*0ab0*/  IABS R7, R12 ;  /* 0x0000000c00077213 */ /* 0x000fe20000000000 */
[----:B------:R-:W-:Y:S01]  /*0ac0*/  IMAD.HI.U32 R8, R9, R3, R8 ;  /* 0x0000000309087227 */ /* 0x000fe200078e0008 */
[----:B------:R-:W-:Y:S02]  /*0ad0*/  IABS R9, R16 ;  /* 0x0000001000097213 */ /* 0x000fe40000000000 */
[----:B------:R-:W-:-:S03]  /*0ae0*/  ISETP.GT.U32.AND P0, PT, R11, R4, PT ;  /* 0x000000040b00720c */ /* 0x000fc60003f04070 */
[----:B------:R-:W-:-:S04]  /*0af0*/  IMAD.HI.U32 R3, R8, R7, RZ ;  /* 0x0000000708037227 */ /* 0x000fc800078e00ff */
[----:B------:R-:W-:-:S04]  /*0b00*/  IMAD.HI.U32 R6, R8, R9, RZ ;  /* 0x0000000908067227 */ /* 0x000fc800078e00ff */
[----:B------:R-:W-:Y:S02]  /*0b10*/  IMAD.MOV R10, RZ, RZ, -R3 ;  /* 0x000000ffff0a7224 */ /* 0x000fe400078e0a03 */
[----:B------:R-:W-:Y:S01]  /*0b20*/  @!P0 IMAD.IADD R4, R4, 0x1, -R11 ;  /* 0x0000000104048824 */ /* 0x000fe200078e0a0b */
[----:B------:R-:W-:Y:S01]  /*0b30*/  ISETP.GE.AND P0, PT, R12, RZ, PT ;  /* 0x000000ff0c00720c */ /* 0x000fe20003f06270 */
[----:B------:R-:W-:-:S03]  /*0b40*/  IMAD.HI.U32 R3, R8, R13, RZ ;  /* 0x0000000d08037227 */ /* 0x000fc600078e00ff */
[----:B------:R-:W-:Y:S01]  /*0b50*/  ISETP.GT.U32.AND P1, PT, R11, R4, PT ;  /* 0x000000040b00720c */ /* 0x000fe20003f24070 */
[----:B------:R-:W-:Y:S02]  /*0b60*/  IMAD.MOV R12, RZ, RZ, -R6 ;  /* 0x000000ffff0c7224 */ /* 0x000fe400078e0a06 */
[C---:B------:R-:W-:Y:S02]  /*0b70*/  IMAD R6, R5.reuse, R10, R7 ;  /* 0x0000000a05067224 */ /* 0x040fe400078e0207 */
[----:B------:R-:W-:Y:S02]  /*0b80*/  IMAD.MOV R16, RZ, RZ, -R3 ;  /* 0x000000ffff107224 */ /* 0x000fe400078e0a03 */
[C---:B------:R-:W-:Y:S01]  /*0b90*/  IMAD R10, R5.reuse, R12, R9 ;  /* 0x0000000c050a7224 */ /* 0x040fe200078e0209 */
[----:B------:R-:W-:Y:S01]  /*0ba0*/  IABS R9, R18 ;  /* 0x0000001200097213 */ /* 0x000fe20000000000 */
[----:B------:R-:W-:Y:S01]  /*0bb0*/  IMAD R12, R5, R16, R13 ;  /* 0x00000010050c7224 */ /* 0x000fe200078e020d */
[----:B------:R-:W-:-:S02]  /*0bc0*/  IABS R16, R62 ;  /* 0x0000003e00107213 */ /* 0x000fc40000000000 */
[C---:B------:R-:W-:Y:S01]  /*0bd0*/  ISETP.GT.U32.AND P6, PT, R5.reuse, R6, PT ;  /* 0x000000060500720c */ /* 0x040fe20003fc4070 */
[----:B------:R-:W-:Y:S01]  /*0be0*/  @!P1 IMAD.IADD R4, R4, 0x1, -R11 ;  /* 0x0000000104049824 */ /* 0x000fe200078e0a0b */
[C---:B------:R-:W-:Y:S01]  /*0bf0*/  ISETP.GT.U32.AND P1, PT, R5.reuse, R10, PT ;  /* 0x0000000a0500720c */ /* 0x040fe20003f24070 */
[----:B------:R-:W-:Y:S01]  /*0c00*/  IMAD.HI.U32 R7, R8, R16, RZ ;  /* 0x0000001008077227 */ /* 0x000fe200078e00ff */
[----:B------:R-:W-:-:S03]  /*0c10*/  ISETP.GT.U32.AND P3, PT, R5, R12, PT ;  /* 0x0000000c0500720c */ /* 0x000fc60003f64070 */
[----:B------:R-:W-:Y:S02]  /*0c20*/  IMAD.MOV R7, RZ, RZ, -R7 ;  /* 0x000000ffff077224 */ /* 0x000fe400078e0a07 */
[----:B------:R-:W-:Y:S01]  /*0c30*/  @!P2 IMAD.MOV R4, RZ, RZ, -R4 ;  /* 0x000000ffff04a224 */ /* 0x000fe200078e0a04 */
[----:B------:R-:W-:Y:S01]  /*0c40*/  @!P4 LOP3.LUT R4, RZ, R14, RZ, 0x33, !PT ;  /* 0x0000000eff04c212 */ /* 0x000fe200078e33ff */
[----:B------:R-:W-:Y:S01]  /*0c50*/  IMAD R16, R5, R7, R16 ;  /* 0x0000000705107224 */ /* 0x000fe200078e0210 */
[----:B------:R-:W-:Y:S01]  /*0c60*/  ISETP.GE.AND P4, PT, R18, RZ, PT ;  /* 0x000000ff1200720c */ /* 0x000fe20003f86270 */
[----:B------:R-:W-:Y:S01]  /*0c70*/  IMAD.HI.U32 R3, R8, R9, RZ ;  /* 0x0000000908037227 */ /* 0x000fe200078e00ff */
[----:B------:R-:W-:Y:S02]  /*0c80*/  IABS R18, R61 ;  /* 0x0000003d00127213 */ /* 0x000fe40000000000 */
[----:B------:R-:W-:Y:S01]  /*0c90*/  ISETP.GE.AND P2, PT, R20, RZ, PT ;  /* 0x000000ff1400720c */ /* 0x000fe20003f46270 */
[--C-:B------:R-:W-:Y:S01]  /*0ca0*/  @!P1 IMAD.IADD R10, R10, 0x1, -R5.reuse ;  /* 0x000000010a0a9824 */ /* 0x100fe200078e0a05 */
[----:B------:R-:W-:Y:S01]  /*0cb0*/  IABS R20, R60 ;  /* 0x0000003c00147213 */ /* 0x000fe20000000000 */
[----:B------:R-:W-:-:S02]  /*0cc0*/  @!P3 IMAD.IADD R12, R12, 0x1, -R5 ;  /* 0x000000010c0cb824 */ /* 0x000fc400078e0a05 */
[----:B------:R-:W-:Y:S01]  /*0cd0*/  IMAD.MOV R14, RZ, RZ, -R3 ;  /* 0x000000ffff0e7224 */ /* 0x000fe200078e0a03 */
[C---:B------:R-:W-:Y:S01]  /*0ce0*/  ISETP.GT.U32.AND P3, PT, R5.reuse, R10, PT ;  /* 0x0000000a0500720c */ /* 0x040fe20003f64070 */
[----:B------:R-:W-:Y:S01]  /*0cf0*/  IMAD.HI.U32 R3, R8, R18, RZ ;  /* 0x0000001208037227 */ /* 0x000fe200078e00ff */
[----:B------:R-:W-:-:S03]  /*0d00*/  ISETP.GT.U32.AND P1, PT, R5, R12, PT ;  /* 0x0000000c0500720c */ /* 0x000fc60003f24070 */
[----:B------:R-:W-:Y:S02]  /*0d10*/  IMAD.MOV R3, RZ, RZ, -R3 ;  /* 0x000000ffff037224 */ /* 0x000fe400078e0a03 */
[----:B------:R-:W-:Y:S02]  /*0d20*/  @!P6 IMAD.IADD R6, R6, 0x1, -R5 ;  /* 0x000000010606e824 */ /* 0x000fe400078e0a05 */
[C---:B------:R-:W-:Y:S02]  /*0d30*/  IMAD R18, R5.reuse, R3, R18 ;  /* 0x0000000305127224 */ /* 0x040fe400078e0212 */
[----:B------:R-:W-:Y:S01]  /*0d40*/  IMAD.HI.U32 R3, R8, R20, RZ ;  /* 0x0000001408037227 */ /* 0x000fe200078e00ff */
[----:B------:R-:W-:-:S03]  /*0d50*/  ISETP.GT.U32.AND P6, PT, R5, R6, PT ;  /* 0x000000060500720c */ /* 0x000fc60003fc4070 */
[----:B------:R-:W-:Y:S01]  /*0d60*/  @!P3 IMAD.IADD R10, R10, 0x1, -R5 ;  /* 0x000000010a0ab824 */ /* 0x000fe200078e0a05 */
[----:B------:R-:W-:Y:S01]  /*0d70*/  ISETP.GT.U32.AND P3, PT, R5, R16, PT ;  /* 0x000000100500720c */ /* 0x000fe20003f64070 */
[----:B------:R-:W-:Y:S02]  /*0d80*/  IMAD.MOV R3, RZ, RZ, -R3 ;  /* 0x000000ffff037224 */ /* 0x000fe400078e0a03 */
[----:B------:R-:W-:-:S04]  /*0d90*/  IMAD.HI.U32 R7, R8, R22, RZ ;  /* 0x0000001608077227 */ /* 0x000fc800078e00ff */
[----:B------:R-:W-:Y:S02]  /*0da0*/  @!P5 IMAD.MOV R10, RZ, RZ, -R10 ;  /* 0x000000ffff0ad224 */ /* 0x000fe400078e0a0a */
[----:B------:R-:W-:Y:S02]  /*0db0*/  IMAD R20, R5, R3, R20 ;  /* 0x0000000305147224 */ /* 0x000fe400078e0214 */
[----:B------:R-:W-:Y:S02]  /*0dc0*/  IMAD.MOV R7, RZ, RZ, -R7 ;  /* 0x000000ffff077224 */ /* 0x000fe400078e0a07 */
[----:B------:R-:W-:Y:S01]  /*0dd0*/  @!P3 IMAD.IADD R16, R16, 0x1, -R5 ;  /* 0x000000011010b824 */ /* 0x000fe200078e0a05 */
[----:B------:R-:W-:Y:S01]  /*0de0*/  ISETP.GE.AND P3, PT, R61, RZ, PT ;  /* 0x000000ff3d00720c */ /* 0x000fe20003f66270 */
[----:B------:R-:W-:-:S03]  /*0df0*/  IMAD.HI.U32 R3, R8, R24, RZ ;  /* 0x0000001808037227 */ /* 0x000fc600078e00ff */
[C---:B------:R-:W-:Y:S01]  /*0e00*/  ISETP.GT.U32.AND P5, PT, R5.reuse, R16, PT ;  /* 0x000000100500720c */ /* 0x040fe20003fa4070 */
[----:B------:R-:W-:Y:S01]  /*0e10*/  @!P1 IMAD.IADD R12, R12, 0x1, -R5 ;  /* 0x000000010c0c9824 */ /* 0x000fe200078e0a05 */
[----:B------:R-:W-:Y:S01]  /*0e20*/  ISETP.GE.AND P1, PT, R62, RZ, PT ;  /* 0x000000ff3e00720c */ /* 0x000fe20003f26270 */
[C---:B------:R-:W-:Y:S01]  /*0e30*/  IMAD R22, R5.reuse, R7, R22 ;  /* 0x0000000705167224 */ /* 0x040fe200078e0216 */
[----:B------:R-:W-:Y:S01]  /*0e40*/  IABS R62, R23 ;  /* 0x00000017003e7213 */ /* 0x000fe20000000000 */
[----:B------:R-:W-:Y:S02]  /*0e50*/  IMAD.MOV R3, RZ, RZ, -R3 ;  /* 0x000000ffff037224 */ /* 0x000fe400078e0a03 */
[----:B------:R-:W-:Y:S01]  /*0e60*/  @!P2 IMAD.MOV R12, RZ, RZ, -R12 ;  /* 0x000000ffff0ca224 */ /* 0x000fe200078e0a0c */
[C---:B------:R-:W-:Y:S01]  /*0e70*/  ISETP.GT.U32.AND P2, PT, R5.reuse, R22, PT ;  /* 0x000000160500720c */ /* 0x040fe20003f44070 */
[C---:B------:R-:W-:Y:S02]  /*0e80*/  IMAD R24, R5.reuse, R3, R24 ;  /* 0x0000000305187224 */ /* 0x040fe400078e0218 */
[----:B------:R-:W-:-:S02]  /*0e90*/  IMAD R14, R5, R14, R9 ;  /* 0x0000000e050e7224 */ /* 0x000fc400078e0209 */
[--C-:B------:R-:W-:Y:S01]  /*0ea0*/  @!P5 IMAD.IADD R16, R16, 0x1, -R5.reuse ;  /* 0x000000011010d824 */ /* 0x100fe200078e0a05 */
[C---:B------:R-:W-:Y:S01]  /*0eb0*/  ISETP.GT.U32.AND P5, PT, R5.reuse, R24, PT ;  /* 0x000000180500720c */ /* 0x040fe20003fa4070 */
[----:B------:R-:W-:Y:S01]  /*0ec0*/  @!P6 IMAD.IADD R6, R6, 0x1, -R5 ;  /* 0x000000010606e824 */ /* 0x000fe200078e0a05 */
[----:B------:R-:W-:Y:S01]  /*0ed0*/  ISETP.GT.U32.AND P6, PT, R5, R14, PT ;  /* 0x0000000e0500720c */ /* 0x000fe20003fc4070 */
[----:B------:R-:W-:-:S04]  /*0ee0*/  IMAD.HI.U32 R3, R8, R26, RZ ;  /* 0x0000001a08037227 */ /* 0x000fc800078e00ff */
[----:B------:R-:W-:Y:S02]  /*0ef0*/  @!P2 IMAD.IADD R22, R22, 0x1, -R5 ;  /* 0x000000011616a824 */ /* 0x000fe400078e0a05 */
[----:B------:R-:W-:Y:S02]  /*0f00*/  IMAD.MOV R3, RZ, RZ, -R3 ;  /* 0x000000ffff037224 */ /* 0x000fe400078e0a03 */
[----:B------:R-:W-:Y:S02]  /*0f10*/  @!P0 IMAD.MOV R6, RZ, RZ, -R6 ;  /* 0x000000ffff068224 */ /* 0x000fe400078e0a06 */
[--C-:B------:R-:W-:Y:S01]  /*0f20*/  @!P5 IMAD.IADD R24, R24, 0x1, -R5.reuse ;  /* 0x000000011818d824 */ /* 0x100fe200078e0a05 */
[C---:B------:R-:W-:Y:S01]  /*0f30*/  ISETP.GT.U32.AND P5, PT, R5.reuse, R22, PT ;  /* 0x000000160500720c */ /* 0x040fe20003fa4070 */
[----:B------:R-:W-:Y:S01]  /*0f40*/  @!P6 IMAD.IADD R14, R14, 0x1, -R5 ;  /* 0x000000010e0ee824 */ /* 0x000fe200078e0a05 */
[C---:B------:R-:W-:Y:S01]  /*0f50*/  ISETP.GT.U32.AND P6, PT, R5.reuse, R18, PT ;  /* 0x000000120500720c */ /* 0x040fe20003fc4070 */
[----:B------:R-:W-:-:S02]  /*0f60*/  IMAD R26, R5, R3, R26 ;  /* 0x00000003051a7224 */ /* 0x000fc400078e021a */
[----:B------:R-:W-:Y:S01]  /*0f70*/  IMAD.HI.U32 R3, R8, R28, RZ ;  /* 0x0000001c08037227 */ /* 0x000fe200078e00ff */
[----:B------:R-:W-:-:S03]  /*0f80*/  ISETP.GT.U32.AND P0, PT, R5, R14, PT ;  /* 0x0000000e0500720c */ /* 0x000fc60003f04070 */
[----:B------:R-:W-:Y:S02]  /*0f90*/  IMAD.MOV R3, RZ, RZ, -R3 ;  /* 0x000000ffff037224 */ /* 0x000fe400078e0a03 */
[----:B------:R-:W-:-:S04]  /*0fa0*/  IMAD.HI.U32 R7, R8, R32, RZ ;  /* 0x0000002008077227 */ /* 0x000fc800078e00ff */
[C---:B------:R-:W-:Y:S02]  /*0fb0*/  IMAD R28, R5.reuse, R3, R28 ;  /* 0x00000003051c7224 */ /* 0x040fe400078e021c */
[--C-:B------:R-:W-:Y:S02]  /*0fc0*/  @!P5 IMAD.IADD R22, R22, 0x1, -R5.reuse ;  /* 0x000000011616d824 */ /* 0x100fe400078e0a05 */
[--C-:B------:R-:W-:Y:S01]  /*0fd0*/  @!P6 IMAD.IADD R18, R18, 0x1, -R5.reuse ;  /* 0x000000011212e824 */ /* 0x100fe200078e0a05 */
[C---:B------:R-:W-:Y:S01]  /*0fe0*/  ISETP.GT.U32.AND P5, PT, R5.reuse, R28, PT ;  /* 0x0000001c0500720c */ /* 0x040fe20003fa4070 */
[----:B------:R-:W-:Y:S01]  /*0ff0*/  @!P0 IMAD.IADD R14, R14, 0x1, -R5 ;  /* 0x000000010e0e8824 */ /* 0x000fe200078e0a05 */
[C---:B------:R-:W-:Y:S01]  /*1000*/  ISETP.GT.U32.AND P0, PT, R5.reuse, R20, PT ;  /* 0x000000140500720c */ /* 0x040fe20003f04070 */
[----:B------:R-:W-:Y:S01]  /*1010*/  IMAD.HI.U32 R3, R8, R30, RZ ;  /* 0x0000001e08037227 */ /* 0x000fe200078e00ff */
[----:B------:R-:W-:-:S03]  /*1020*/  ISETP.GT.U32.AND P6, PT, R5, R18, PT ;  /* 0x000000120500720c */ /* 0x000fc60003fc4070 */
[----:B------:R-:W-:Y:S02]  /*1030*/  IMAD.MOV R3, RZ, RZ, -R3 ;  /* 0x000000ffff037224 */ /* 0x000fe400078e0a03 */
[----:B------:R-:W-:Y:S01]  /*1040*/  @!P4 IMAD.MOV R14, RZ, RZ, -R14 ;  /* 0x000000ffff0ec224 */ /* 0x000fe200078e0a0e */
[----:B------:R-:W-:Y:S01]  /*1050*/  ISETP.GE.AND P4, PT, R60, RZ, PT ;  /* 0x000000ff3c00720c */ /* 0x000fe20003f86270 */
[C---:B------:R-:W-:Y:S01]  /*1060*/  IMAD R30, R5.reuse, R3, R30 ;  /* 0x00000003051e7224 */ /* 0x040fe200078e021e */
[----:B------:R-:W-:Y:S01]  /*1070*/  IABS R60, R43 ;  /* 0x0000002b003c7213 */ /* 0x000fe20000000000 */
[--C-:B------:R-:W-:Y:S02]  /*1080*/  @!P5 IMAD.IADD R28, R28, 0x1, -R5.reuse ;  /* 0x000000011c1cd824 */ /* 0x100fe400078e0a05 */
[--C-:B------:R-:W-:Y:S01]  /*1090*/  @!P0 IMAD.IADD R20, R20, 0x1, -R5.reuse ;  /* 0x0000000114148824 */ /* 0x100fe200078e0a05 */
[----:B------:R-:W-:Y:S01]  /*10a0*/  ISETP.GE.AND P0, PT, R58, RZ, PT ;  /* 0x000000ff3a00720c */ /* 0x000fe20003f06270 */
[----:B------:R-:W-:Y:S01]  /*10b0*/  @!P6 IMAD.IADD R18, R18, 0x1, -R5 ;  /* 0x000000011212e824 */ /* 0x000fe200078e0a05 */
[C---:B------:R-:W-:Y:S01]  /*10c0*/  ISETP.GT.U32.AND P5, PT, R5.reuse, R28, PT ;  /* 0x0000001c0500720c */ /* 0x040fe20003fa4070 */
[----:B------:R-:W-:Y:S01]  /*10d0*/  IMAD.HI.U32 R3, R8, R34, RZ ;  /* 0x0000002208037227 */ /* 0x000fe200078e00ff */
[----:B------:R-:W-:-:S02]  /*10e0*/  ISETP.GT.U32.AND P2, PT, R5, R20, PT ;  /* 0x000000140500720c */ /* 0x000fc40003f44070 */
[----:B------:R-:W-:Y:S01]  /*10f0*/  ISETP.GE.AND P6, PT, R59, RZ, PT ;  /* 0x000000ff3b00720c */ /* 0x000fe20003fc6270 */
[----:B------:R-:W-:Y:S01]  /*1100*/  @!P3 IMAD.MOV R18, RZ, RZ, -R18 ;  /* 0x000000ffff12b224 */ /* 0x000fe200078e0a12 */
[C---:B------:R-:W-:Y:S01]  /*1110*/  ISETP.GT.U32.AND P3, PT, R5.reuse, R26, PT ;  /* 0x0000001a0500720c */ /* 0x040fe20003f64070 */
[----:B------:R-:W-:Y:S01]  /*1120*/  IMAD.MOV R3, RZ, RZ, -R3 ;  /* 0x000000ffff037224 */ /* 0x000fe200078e0a03 */
[----:B------:R-:W-:Y:S01]  /*1130*/  IABS R58, R45 ;  /* 0x0000002d003a7213 */ /* 0x000fe20000000000 */
[----:B------:R-:W-:Y:S02]  /*1140*/  IMAD.MOV R7, RZ, RZ, -R7 ;  /* 0x000000ffff077224 */ /* 0x000fe400078e0a07 */
[C---:B------:R-:W-:Y:S02]  /*1150*/  IMAD R34, R5.reuse, R3, R34 ;  /* 0x0000000305227224 */ /* 0x040fe400078e0222 */
[--C-:B------:R-:W-:Y:S02]  /*1160*/  @!P5 IMAD.IADD R28, R28, 0x1, -R5.reuse ;  /* 0x000000011c1cd824 */ /* 0x100fe400078e0a05 */
[--C-:B------:R-:W-:Y:S01]  /*1170*/  @!P2 IMAD.IADD R20, R20, 0x1, -R5.reuse ;  /* 0x000000011414a824 */ /* 0x100fe200078e0a05 */
[C---:B------:R-:W-:Y:S01]  /*1180*/  ISETP.GT.U32.AND P5, PT, R5.reuse, R34, PT ;  /* 0x000000220500720c */ /* 0x040fe20003fa4070 */
[----:B------:R-:W-:Y:S01]  /*1190*/  @!P1 IMAD.MOV R16, RZ, RZ, -R16 ;  /* 0x000000ffff109224 */ /* 0x000fe200078e0a10 */
[----:B------:R-:W-:Y:S01]  /*11a0*/  ISETP.GT.U32.AND P1, PT, R5, R24, PT ;  /* 0x000000180500720c */ /* 0x000fe20003f24070 */
[----:B------:R-:W-:Y:S01]  /*11b0*/  @!P3 IMAD.IADD R26, R26, 0x1, -R5 ;  /* 0x000000011a1ab824 */ /* 0x000fe200078e0a05 */
[----:B------:R-:W-:Y:S01]  /*11c0*/  ISETP.GE.AND P2, PT, R57, RZ, PT ;  /* 0x000000ff3900720c */ /* 0x000fe20003f46270 */
[----:B------:R-:W-:-:S02]  /*11d0*/  IMAD R32, R5, R7, R32 ;  /* 0x0000000705207224 */ /* 0x000fc400078e0220 */
[----:B------:R-:W-:Y:S01]  /*11e0*/  @!P4 IMAD.MOV R20, RZ, RZ, -R20 ;  /* 0x000000ffff14c224 */ /* 0x000fe200078e0a14 */
[C---:B------:R-:W-:Y:S01]  /*11f0*/  ISETP.GT.U32.AND P3, PT, R5.reuse, R26, PT ;  /* 0x0000001a0500720c */ /* 0x040fe20003f64070 */
[----:B------:R-:W-:Y:S01]  /*1200*/  IMAD.HI.U32 R3, R8, R36, RZ ;  /* 0x0000002408037227 */ /* 0x000fe200078e00ff */
[----:B------:R-:W-:-:S03]  /*1210*/  ISETP.GT.U32.AND P4, PT, R5, R30, PT ;  /* 0x0000001e0500720c */ /* 0x000fc60003f84070 */
[----:B------:R-:W-:Y:S01]  /*1220*/  @!P6 IMAD.MOV R22, RZ, RZ, -R22 ;  /* 0x000000ffff16e224 */ /* 0x000fe200078e0a16 */
[C---:B------:R-:W-:Y:S01]  /*1230*/  ISETP.GT.U32.AND P6, PT, R5.reuse, R32, PT ;  /* 0x000000200500720c */ /* 0x040fe20003fc4070 */
[----:B------:R-:W-:Y:S02]  /*1240*/  @!P5 IMAD.IADD R34, R34, 0x1, -R5 ;  /* 0x000000012222d824 */ /* 0x000fe400078e0a05 */
[----:B------:R-:W-:Y:S02]  /*1250*/  IMAD.MOV R3, RZ, RZ, -R3 ;  /* 0x000000ffff037224 */ /* 0x000fe400078e0a03 */
[----:B------:R-:W-:Y:S01]  /*1260*/  @!P1 IMAD.IADD R24, R24, 0x1, -R5 ;  /* 0x0000000118189824 */ /* 0x000fe200078e0a05 */
[C---:B------:R-:W-:Y:S01]  /*1270*/  ISETP.GT.U32.AND P5, PT, R5.reuse, R34, PT ;  /* 0x000000220500720c */ /* 0x040fe20003fa4070 */
[----:B------:R-:W-:Y:S01]  /*1280*/  IMAD R36, R5, R3, R36 ;  /* 0x0000000305247224 */ /* 0x000fe200078e0224 */
[----:B------:R-:W-:Y:S01]  /*1290*/  ISETP.GE.AND P1, PT, R56, RZ, PT ;  /* 0x000000ff3800720c */ /* 0x000fe20003f26270 */
[----:B------:R-:W-:Y:S01]  /*12a0*/  IMAD.HI.U32 R3, R8, R38, RZ ;  /* 0x0000002608037227 */ /* 0x000fe200078e00ff */
[----:B------:R-:W-:-:S03]  /*12b0*/  IABS R56, R49 ;  /* 0x0000003100387213 */ /* 0x000fc60000000000 */
[--C-:B------:R-:W-:Y:S01]  /*12c0*/  @!P3 IMAD.IADD R26, R26, 0x1, -R5.reuse ;  /* 0x000000011a1ab824 */ /* 0x100fe200078e0a05 */
[----:B------:R-:W-:Y:S01]  /*12d0*/  ISETP.GE.AND P3, PT, R54, RZ, PT ;  /* 0x000000ff3600720c */ /* 0x000fe20003f66270 */
[----:B------:R-:W-:Y:S01]  /*12e0*/  @!P4 IMAD.IADD R30, R30, 0x1, -R5 ;  /* 0x000000011e1ec824 */ /* 0x000fe200078e0a05 */
[----:B------:R-:W-:Y:S01]  /*12f0*/  ISETP.GE.AND P4, PT, R46, RZ, PT ;  /* 0x000000ff2e00720c */ /* 0x000fe20003f86270 */
[----:B------:R-:W-:Y:S01]  /*1300*/  IMAD.MOV R7, RZ, RZ, -R3 ;  /* 0x000000ffff077224 */ /* 0x000fe200078e0a03 */
[----:B------:R-:W-:Y:S01]  /*1310*/  IABS R46, R50 ;  /* 0x00000032002e7213 */ /* 0x000fe20000000000 */
[----:B------:R-:W-:Y:S01]  /*1320*/  @!P2 IMAD.MOV R26, RZ, RZ, -R26 ;  /* 0x000000ffff1aa224 */ /* 0x000fe200078e0a1a */
[C---:B------:R-:W-:Y:S01]  /*1330*/  ISETP.GT.U32.AND P2, PT, R5.reuse, R30, PT ;  /* 0x0000001e0500720c */ /* 0x040fe20003f44070 */
[----:B------:R-:W-:Y:S01]  /*1340*/  @!P6 IMAD.IADD R32, R32, 0x1, -R5 ;  /* 0x000000012020e824 */ /* 0x000fe200078e0a05 */
[----:B------:R-:W-:Y:S01]  /*1350*/  IABS R54, R47 ;  /* 0x0000002f00367213 */ /* 0x000fe20000000000 */
[----:B------:R-:W-:-:S02]  /*1360*/  IMAD R38, R5, R7, R38 ;  /* 0x0000000705267224 */ /* 0x000fc400078e0226 */
[--C-:B------:R-:W-:Y:S01]  /*1370*/  @!P5 IMAD.IADD R34, R34, 0x1, -R5.reuse ;  /* 0x000000012222d824 */ /* 0x100fe200078e0a05 */
[C---:B------:R-:W-:Y:S01]  /*1380*/  ISETP.GT.U32.AND P6, PT, R5.reuse, R32, PT ;  /* 0x000000200500720c */ /* 0x040fe20003fc4070 */
[----:B------:R-:W-:Y:S01]  /*1390*/  @!P1 IMAD.MOV R28, RZ, RZ, -R28 ;  /* 0x000000ffff1c9224 */ /* 0x000fe200078e0a1c */
[C---:B------:R-:W-:Y:S01]  /*13a0*/  ISETP.GT.U32.AND P5, PT, R5.reuse, R38, PT ;  /* 0x000000260500720c */ /* 0x040fe20003fa4070 */
[----:B------:R-:W-:Y:S01]  /*13b0*/  @!P4 IMAD.MOV R34, RZ, RZ, -R34 ;  /* 0x000000ffff22c224 */ /* 0x000fe200078e0a22 */
[----:B------:R-:W-:Y:S01]  /*13c0*/  ISETP.GE.AND P1, PT, R40, RZ, PT ;  /* 0x000000ff2800720c */ /* 0x000fe20003f26270 */
[----:B------:R-:W-:Y:S01]  /*13d0*/  @!P0 IMAD.MOV R24, RZ, RZ, -R24 ;  /* 0x000000ffff188224 */ /* 0x000fe200078e0a18 */
[----:B------:R-:W-:Y:S01]  /*13e0*/  IABS R40, R42 ;  /* 0x0000002a00287213 */ /* 0x000fe20000000000 */
[--C-:B------:R-:W-:Y:S01]  /*13f0*/  @!P2 IMAD.IADD R30, R30, 0x1, -R5.reuse ;  /* 0x000000011e1ea824 */ /* 0x100fe200078e0a05 */
[----:B------:R-:W-:Y:S01]  /*1400*/  ISETP.GE.AND P2, PT, R44, RZ, PT ;  /* 0x000000ff2c00720c */ /* 0x000fe20003f46270 */
[----:B------:R-:W-:Y:S01]  /*1410*/  IMAD R125, R4, UR5, RZ ;  /* 0x00000005047d7c24 */ /* 0x000fe2000f8e02ff */
[----:B------:R-:W-:Y:S01]  /*1420*/  IABS R44, R52 ;  /* 0x00000034002c7213 */ /* 0x000fe20000000000 */
[----:B------:R-:W-:Y:S01]  /*1430*/  IMAD.HI.U32 R3, R8, R40, RZ ;  /* 0x0000002808037227 */ /* 0x000fe200078e00ff */
[----:B------:R-:W-:Y:S01]  /*1440*/  ISETP.GE.AND P0, PT, R48, RZ, PT ;  /* 0x000000ff3000720c */ /* 0x000fe20003f06270 */
[----:B------:R-:W-:Y:S01]  /*1450*/  UIADD3 UR5, UR4, 0x8000, URZ ;  /* 0x0000800004057890 */ /* 0x000fe2000fffe03f */
[----:B------:R-:W-:Y:S01]  /*1460*/  IABS R48, R55 ;  /* 0x0000003700307213 */ /* 0x000fe20000000000 */
[----:B------:R-:W-:Y:S01]  /*1470*/  @!P6 IMAD.IADD R32, R32, 0x1, -R5 ;  /* 0x000000012020e824 */ /* 0x000fe200078e0a05 */
[C---:B------:R-:W-:Y:S01]  /*1480*/  ISETP.GT.U32.AND P6, PT, R5.reuse, R36, PT ;  /* 0x000000240500720c */ /* 0x040fe20003fc4070 */
[----:B------:R-:W-:Y:S01]  /*1490*/  @!P3 IMAD.MOV R30, RZ, RZ, -R30 ;  /* 0x000000ffff1eb224 */ /* 0x000fe200078e0a1e */
[----:B------:R-:W-:Y:S01]  /*14a0*/  ISETP.GE.AND P3, PT, R42, RZ, PT ;  /* 0x000000ff2a00720c */ /* 0x000fe20003f66270 */
[----:B------:R-:W-:Y:S01]  /*14b0*/  IMAD.MOV R3, RZ, RZ, -R3 ;  /* 0x000000ffff037224 */ /* 0x000fe200078e0a03 */
[----:B------:R-:W-:Y:S01]  /*14c0*/  IABS R42, R17 ;  /* 0x00000011002a7213 */ /* 0x000fe20000000000 */
[----:B------:R-:W-:Y:S01]  /*14d0*/  @!P5 IMAD.IADD R38, R38, 0x1, -R5 ;  /* 0x000000012626d824 */ /* 0x000fe200078e0a05 */
[----:B------:R-:W-:Y:S01]  /*14e0*/  USHF.R.U32.HI UR5, URZ, 0x4, UR5 ;  /* 0x000000043f057899 */ /* 0x000fe20008011605 */
[----:B------:R-:W-:-:S02]  /*14f0*/  IMAD R40, R5, R3, R40 ;  /* 0x0000000305287224 */ /* 0x000fc400078e0228 */
[C---:B------:R-:W-:Y:S01]  /*1500*/  IMAD.HI.U32 R3, R8.reuse, R42, RZ ;  /* 0x0000002a08037227 */ /* 0x040fe200078e00ff */
[C---:B------:R-:W-:Y:S01]  /*1510*/  ISETP.GT.U32.AND P5, PT, R5.reuse, R38, PT ;  /* 0x000000260500720c */ /* 0x040fe20003fa4070 */
[----:B------:R-:W-:Y:S01]  /*1520*/  USGXT.U32 UR38, UR5, 0xe ;  /* 0x0000000e0526789a */ /* 0x000fe20008000000 */
[----:B------:R-:W-:Y:S01]  /*1530*/  ISETP.GT.U32.AND P4, PT, R5, R40, PT ;  /* 0x000000280500720c */ /* 0x000fe20003f84070 */
[----:B------:R-:W-:-:S04]  /*1540*/  IMAD.HI.U32 R7, R8, R44, RZ ;  /* 0x0000002c08077227 */ /* 0x000fc800078e00ff */
[----:B------:R-:W-:Y:S02]  /*1550*/  IMAD.MOV R9, RZ, RZ, -R3 ;  /* 0x000000ffff097224 */ /* 0x000fe400078e0a03 */
[----:B------:R-:W-:Y:S02]  /*1560*/  @!P6 IMAD.IADD R36, R36, 0x1, -R5 ;  /* 0x000000012424e824 */ /* 0x000fe400078e0a05 */
[----:B------:R-:W-:Y:S02]  /*1570*/  IMAD.MOV R7, RZ, RZ, -R7 ;  /* 0x000000ffff077224 */ /* 0x000fe400078e0a07 */
[C---:B------:R-:W-:Y:S01]  /*1580*/  IMAD R42, R5.reuse, R9, R42 ;  /* 0x00000009052a7224 */ /* 0x040fe200078e022a */
[C---:B------:R-:W-:Y:S01]  /*1590*/  ISETP.GT.U32.AND P6, PT, R5.reuse, R36, PT ;  /* 0x000000240500720c */ /* 0x040fe20003fc4070 */
[C---:B------:R-:W-:Y:S02]  /*15a0*/  IMAD R44, R5.reuse, R7, R44 ;  /* 0x00000007052c7224 */ /* 0x040fe400078e022c */
[--C-:B------:R-:W-:Y:S01]  /*15b0*/  @!P5 IMAD.IADD R38, R38, 0x1, -R5.reuse ;  /* 0x000000012626d824 */ /* 0x100fe200078e0a05 */
[----:B------:R-:W-:Y:S01]  /*15c0*/  ISETP.GT.U32.AND P5, PT, R5, R42, PT ;  /* 0x0000002a0500720c */ /* 0x000fe20003fa4070 */
[----:B------:R-:W-:-:S02]  /*15d0*/  @!P4 IMAD.IADD R40, R40, 0x1, -R5 ;  /* 0x000000012828c824 */ /* 0x000fc400078e0a05 */
[----:B------:R-:W-:Y:S01]  /*15e0*/  @!P2 IMAD.MOV R38, RZ, RZ, -R38 ;  /* 0x000000ffff26a224 */ /* 0x000fe200078e0a26 */
[C---:B------:R-:W-:Y:S01]  /*15f0*/  ISETP.GT.U32.AND P2, PT, R5.reuse, R44, PT ;  /* 0x0000002c0500720c */ /* 0x040fe20003f44070 */
[----:B------:R-:W-:Y:S01]  /*1600*/  IMAD.HI.U32 R3, R8, R46, RZ ;  /* 0x0000002e08037227 */ /* 0x000fe200078e00ff */
[----:B------:R-:W-:-:S03]  /*1610*/  ISETP.GT.U32.AND P4, PT, R5, R40, PT ;  /* 0x000000280500720c */ /* 0x000fc60003f84070 */
[----:B------:R-:W-:Y:S01]  /*1620*/  @!P6 IMAD.IADD R36, R36, 0x1, -R5 ;  /* 0x000000012424e824 */ /* 0x000fe200078e0a05 */
[----:B------:R-:W-:Y:S01]  /*1630*/  ISETP.GE.AND P6, PT, R52, RZ, PT ;  /* 0x000000ff3400720c */ /* 0x000fe20003fc6270 */
[----:B------:R-:W-:Y:S01]  /*1640*/  IMAD.MOV R3, RZ, RZ, -R3 ;  /* 0x000000ffff037224 */ /* 0x000fe200078e0a03 */
[----:B------:R-:W-:Y:S01]  /*1650*/  IABS R52, R51 ;  /* 0x0000003300347213 */ /* 0x000fe20000000000 */
[--C-:B------:R-:W-:Y:S02]  /*1660*/  @!P5 IMAD.IADD R42, R42, 0x1, -R5.reuse ;  /* 0x000000012a2ad824 */ /* 0x100fe400078e0a05 */
[----:B------:R-:W-:Y:S01]  /*1670*/  @!P1 IMAD.MOV R36, RZ, RZ, -R36 ;  /* 0x000000ffff249224 */ /* 0x000fe200078e0a24 */
[----:B------:R-:W-:Y:S01]  /*1680*/  ISETP.GE.AND P1, PT, R50, RZ, PT ;  /* 0x000000ff3200720c */ /* 0x000fe20003f26270 */
[C---:B------:R-:W-:Y:S01]  /*1690*/  IMAD R46, R5.reuse, R3, R46 ;  /* 0x00000003052e7224 */ /* 0x040fe200078e022e */
[----:B------:R-:W-:Y:S01]  /*16a0*/  IABS R50, R53 ;  /* 0x0000003500327213 */ /* 0x000fe20000000000 */
[----:B------:R-:W-:Y:S01]  /*16b0*/  @!P2 IMAD.IADD R44, R44, 0x1, -R5 ;  /* 0x000000012c2ca824 */ /* 0x000fe200078e0a05 */
[----:B------:R-:W-:Y:S01]  /*16c0*/  ISETP.GT.U32.AND P5, PT, R5, R42, PT ;  /* 0x0000002a0500720c */ /* 0x000fe20003fa4070 */
[----:B------:R-:W-:-:S03]  /*16d0*/  IMAD.HI.U32 R7, R8, R48, RZ ;  /* 0x0000003008077227 */ /* 0x000fc600078e00ff */
[C---:B------:R-:W-:Y:S01]  /*16e0*/  ISETP.GT.U32.AND P2, PT, R5.reuse, R44, PT ;  /* 0x0000002c0500720c */ /* 0x040fe20003f44070 */
[----:B------:R-:W-:Y:S01]  /*16f0*/  @!P4 IMAD.IADD R40, R40, 0x1, -R5 ;  /* 0x000000012828c824 */ /* 0x000fe200078e0a05 */
[----:B------:R-:W-:Y:S01]  /*1700*/  ISETP.GT.U32.AND P4, PT, R5, R46, PT ;  /* 0x0000002e0500720c */ /* 0x000fe20003f84070 */
[----:B------:R-:W-:Y:S02]  /*1710*/  IMAD.MOV R7, RZ, RZ, -R7 ;  /* 0x000000ffff077224 */ /* 0x000fe400078e0a07 */
[----:B------:R-:W-:-:S04]  /*1720*/  IMAD.HI.U32 R3, R8, R50, RZ ;  /* 0x0000003208037227 */ /* 0x000fc800078e00ff */
[C---:B------:R-:W-:Y:S02]  /*1730*/  IMAD R48, R5.reuse, R7, R48 ;  /* 0x0000000705307224 */ /* 0x040fe400078e0230 */
[----:B------:R-:W-:Y:S02]  /*1740*/  IMAD.MOV R3, RZ, RZ, -R3 ;  /* 0x000000ffff037224 */ /* 0x000fe400078e0a03 */
[--C-:B------:R-:W-:Y:S01]  /*1750*/  @!P5 IMAD.IADD R42, R42, 0x1, -R5.reuse ;  /* 0x000000012a2ad824 */ /* 0x100fe200078e0a05 */
[C---:B------:R-:W-:Y:S01]  /*1760*/  ISETP.GT.U32.AND P5, PT, R5.reuse, R48, PT ;  /* 0x000000300500720c */ /* 0x040fe20003fa4070 */
[C---:B------:R-:W-:Y:S02]  /*1770*/  IMAD R50, R5.reuse, R3, R50 ;  /* 0x0000000305327224 */ /* 0x040fe400078e0232 */
[--C-:B------:R-:W-:Y:S02]  /*1780*/  @!P4 IMAD.IADD R46, R46, 0x1, -R5.reuse ;  /* 0x000000012e2ec824 */ /* 0x100fe400078e0a05 */
[----:B------:R-:W-:Y:S01]  /*1790*/  @!P2 IMAD.IADD R44, R44, 0x1, -R5 ;  /* 0x000000012c2ca824 */ /* 0x000fe200078e0a05 */
[C---:B------:R-:W-:Y:S01]  /*17a0*/  ISETP.GT.U32.AND P2, PT, R5.reuse, R50, PT ;  /* 0x000000320500720c */ /* 0x040fe20003f44070 */
[----:B------:R-:W-:Y:S01]  /*17b0*/  IMAD.HI.U32 R7, R8, R52, RZ ;  /* 0x0000003408077227 */ /* 0x000fe200078e00ff */
[----:B------:R-:W-:-:S03]  /*17c0*/  ISETP.GT.U32.AND P4, PT, R5, R46, PT ;  /* 0x0000002e0500720c */ /* 0x000fc60003f84070 */
[----:B------:R-:W-:Y:S02]  /*17d0*/  IMAD.MOV R7, RZ, RZ, -R7 ;  /* 0x000000ffff077224 */ /* 0x000fe400078e0a07 */
[----:B------:R-:W-:Y:S01]  /*17e0*/  @!P5 IMAD.IADD R48, R48, 0x1, -R5 ;  /* 0x000000013030d824 */ /* 0x000fe200078e0a05 */
[----:B------:R-:W-:Y:S01]  /*17f0*/  ISETP.GE.AND P5, PT, R55, RZ, PT ;  /* 0x000000ff3700720c */ /* 0x000fe20003fa6270 */
[----:B------:R-:W-:Y:S02]  /*1800*/  IMAD R52, R5, R7, R52 ;  /* 0x0000000705347224 */ /* 0x000fe400078e0234 */
[----:B------:R-:W-:-:S04]  /*1810*/  IMAD.HI.U32 R3, R8, R54, RZ ;  /* 0x0000003608037227 */ /* 0x000fc800078e00ff */
[--C-:B------:R-:W-:Y:S01]  /*1820*/  @!P2 IMAD.IADD R50, R50, 0x1, -R5.reuse ;  /* 0x000000013232a824 */ /* 0x100fe200078e0a05 */
[C---:B------:R-:W-:Y:S01]  /*1830*/  ISETP.GT.U32.AND P2, PT, R5.reuse, R48, PT ;  /* 0x000000300500720c */ /* 0x040fe20003f44070 */
[----:B------:R-:W-:Y:S01]  /*1840*/  @!P4 IMAD.IADD R46, R46, 0x1, -R5 ;  /* 0x000000012e2ec824 */ /* 0x000fe200078e0a05 */
[----:B------:R-:W-:Y:S01]  /*1850*/  ISETP.GT.U32.AND P4, PT, R5, R52, PT ;  /* 0x000000340500720c */ /* 0x000fe20003f84070 */
[----:B------:R-:W-:Y:S02]  /*1860*/  IMAD.MOV R3, RZ, RZ, -R3 ;  /* 0x000000ffff037224 */ /* 0x000fe400078e0a03 */
[----:B------:R-:W-:-:S04]  /*1870*/  IMAD.HI.U32 R7, R8, R56, RZ ;  /* 0x0000003808077227 */ /* 0x000fc800078e00ff */
[C---:B------:R-:W-:Y:S02]  /*1880*/  IMAD R54, R5.reuse, R3, R54 ;  /* 0x0000000305367224 */ /* 0x040fe400078e0236 */
[----:B------:R-:W-:Y:S02]  /*1890*/  IMAD.MOV R7, RZ, RZ, -R7 ;  /* 0x000000ffff077224 */ /* 0x000fe400078e0a07 */
[----:B------:R-:W-:Y:S01]  /*18a0*/  @!P2 IMAD.IADD R48, R48, 0x1, -R5 ;  /* 0x000000013030a824 */ /* 0x000fe200078e0a05 */
[----:B------:R-:W-:Y:S01]  /*18b0*/  ISETP.GT.U32.AND P2, PT, R5, R54, PT ;  /* 0x000000360500720c */ /* 0x000fe20003f44070 */
[----:B------:R-:W-:-:S04]  /*18c0*/  IMAD.HI.U32 R3, R8, R60, RZ ;  /* 0x0000003c08037227 */ /* 0x000fc800078e00ff */
[----:B------:R-:W-:Y:S01]  /*18d0*/  @!P4 IMAD.IADD R52, R52, 0x1, -R5 ;  /* 0x000000013434c824 */ /* 0x000fe200078e0a05 */
[C---:B------:R-:W-:Y:S01]  /*18e0*/  ISETP.GT.U32.AND P4, PT, R5.reuse, R50, PT ;  /* 0x000000320500720c */ /* 0x040fe20003f84070 */
[----:B------:R-:W-:Y:S02]  /*18f0*/  IMAD R56, R5, R7, R56 ;  /* 0x0000000705387224 */ /* 0x000fe400078e0238 */
[----:B------:R-:W-:Y:S02]  /*1900*/  IMAD.MOV R7, RZ, RZ, -R3 ;  /* 0x000000ffff077224 */ /* 0x000fe400078e0a03 */
[----:B------:R-:W-:-:S04]  /*1910*/  IMAD.HI.U32 R3, R8, R62, RZ ;  /* 0x0000003e08037227 */ /* 0x000fc800078e00ff */
[C---:B------:R-:W-:Y:S02]  /*1920*/  IMAD R60, R5.reuse, R7, R60 ;  /* 0x00000007053c7224 */ /* 0x040fe400078e023c */
[----:B------:R-:W-:Y:S02]  /*1930*/  IMAD.MOV R3, RZ, RZ, -R3 ;  /* 0x000000ffff037224 */ /* 0x000fe400078e0a03 */
[----:B------:R-:W-:Y:S01]  /*1940*/  @!P3 IMAD.MOV R40, RZ, RZ, -R40 ;  /* 0x000000ffff28b224 */ /* 0x000fe200078e0a28 */
[C---:B------:R-:W-:Y:S01]  /*1950*/  ISETP.GT.U32.AND P3, PT, R5.reuse, R52, PT ;  /* 0x000000340500720c */ /* 0x040fe20003f64070 */
[----:B------:R-:W-:Y:S01]  /*1960*/  @!P2 IMAD.IADD R54, R54, 0x1, -R5 ;  /* 0x000000013636a824 */ /* 0x000fe200078e0a05 */
[----:B------:R-:W-:Y:S01]  /*1970*/  ISETP.GT.U32.AND P2, PT, R5, R60, PT ;  /* 0x0000003c0500720c */ /* 0x000fe20003f44070 */
[----:B------:R-:W-:-:S04]  /*1980*/  IMAD.HI.U32 R9, R8, R58, RZ ;  /* 0x0000003a08097227 */ /* 0x000fc800078e00ff */
[----:B------:R-:W-:Y:S02]  /*1990*/  IMAD R62, R5, R3, R62 ;  /* 0x00000003053e7224 */ /* 0x000fe400078e023e */
[----:B------:R-:W-:-:S04]  /*19a0*/  IMAD.HI.U32 R3, R8, R64, RZ ;  /* 0x0000004008037227 */ /* 0x000fc800078e00ff */
[----:B------:R-:W-:Y:S01]  /*19b0*/  @!P4 IMAD.IADD R50, R50, 0x1, -R5 ;  /* 0x000000013232c824 */ /* 0x000fe200078e0a05 */
[C---:B------:R-:W-:Y:S01]  /*19c0*/  ISETP.GT.U32.AND P4, PT, R5.reuse, R56, PT ;  /* 0x000000380500720c */ /* 0x040fe20003f84070 */
[----:B------:R-:W-:Y:S02]  /*19d0*/  IMAD.MOV R9, RZ, RZ, -R9 ;  /* 0x000000ffff097224 */ /* 0x000fe400078e0a09 */
[----:B------:R-:W-:Y:S02]  /*19e0*/  IMAD.MOV R3, RZ, RZ, -R3 ;  /* 0x000000ffff037224 */ /* 0x000fe400078e0a03 */
[C---:B------:R-:W-:Y:S01]  /*19f0*/  IMAD R58, R5.reuse, R9, R58 ;  /* 0x00000009053a7224 */ /* 0x040fe200078e023a */
[----:B------:R-:W-:Y:S01]  /*1a00*/  IABS R9, R19 ;  /* 0x0000001300097213 */ /* 0x000fe20000000000 */
[C---:B------:R-:W-:Y:S02]  /*1a10*/  IMAD R64, R5.reuse, R3, R64 ;  /* 0x0000000305407224 */ /* 0x040fe400078e0240 */
[--C-:B------:R-:W-:Y:S01]  /*1a20*/  @!P3 IMAD.IADD R52, R52, 0x1, -R5.reuse ;  /* 0x000000013434b824 */ /* 0x100fe200078e0a05 */
[C---:B------:R-:W-:Y:S01]  /*1a30*/  ISETP.GT.U32.AND P3, PT, R5.reuse, R58, PT ;  /* 0x0000003a0500720c */ /* 0x040fe20003f64070 */
[--C-:B------:R-:W-:Y:S01]  /*1a40*/  @!P2 IMAD.IADD R60, R60, 0x1, -R5.reuse ;  /* 0x000000013c3ca824 */ /* 0x100fe200078e0a05 */
[C---:B------:R-:W-:Y:S01]  /*1a50*/  ISETP.GT.U32.AND P2, PT, R5.reuse, R64, PT ;  /* 0x000000400500720c */ /* 0x040fe20003f44070 */
[----:B------:R-:W-:Y:S01]  /*1a60*/  @!P4 IMAD.IADD R56, R56, 0x1, -R5 ;  /* 0x000000013838c824 */ /* 0x000fe200078e0a05 */
[----:B------:R-:W-:Y:S01]  /*1a70*/  ISETP.GT.U32.AND P4, PT, R5, R62, PT ;  /* 0x0000003e0500720c */ /* 0x000fe20003f84070 */
[----:B------:R-:W-:Y:S01]  /*1a80*/  @!P0 IMAD.MOV R32, RZ, RZ, -R32 ;  /* 0x000000ffff208224 */ /* 0x000fe200078e0a20 */
[----:B------:R-:W-:Y:S01]  /*1a90*/  ISETP.GE.AND P0, PT, R17, RZ, PT ;  /* 0x000000ff1100720c */ /* 0x000fe20003f06270 */
[----:B------:R-:W-:-:S04]  /*1aa0*/  IMAD.HI.U32 R7, R8, R66, RZ ;  /* 0x0000004208077227 */ /* 0x000fc800078e00ff */
[----:B------:R-:W-:Y:S02]  /*1ab0*/  IMAD.MOV R7, RZ, RZ, -R7 ;  /* 0x000000ffff077224 */ /* 0x000fe400078e0a07 */
[--C-:B------:R-:W-:Y:S01]  /*1ac0*/  @!P3 IMAD.IADD R58, R58, 0x1, -R5.reuse ;  /* 0x000000013a3ab824 */ /* 0x100fe200078e0a05 */
[----:B------:R-:W-:Y:S01]  /*1ad0*/  ISETP.GE.AND P3, PT, R53, RZ, PT ;  /* 0x000000ff3500720c */ /* 0x000fe20003f66270 */
[--C-:B------:R-:W-:Y:S02]  /*1ae0*/  @!P2 IMAD.IADD R64, R64, 0x1, -R5.reuse ;  /* 0x000000014040a824 */ /* 0x100fe400078e0a05 */
[----:B------:R-:W-:Y:S01]  /*1af0*/  @!P4 IMAD.IADD R62, R62, 0x1, -R5 ;  /* 0x000000013e3ec824 */ /* 0x000fe200078e0a05 */
[C---:B------:R-:W-:Y:S01]  /*1b00*/  ISETP.GT.U32.AND P4, PT, R5.reuse, R58, PT ;  /* 0x0000003a0500720c */ /* 0x040fe20003f84070 */
[----:B------:R-:W-:Y:S01]  /*1b10*/  @!P0 IMAD.MOV R42, RZ, RZ, -R42 ;  /* 0x000000ffff2a8224 */ /* 0x000fe200078e0a2a */
[C---:B------:R-:W-:Y:S01]  /*1b20*/  ISETP.GT.U32.AND P0, PT, R5.reuse, R54, PT ;  /* 0x000000360500720c */ /* 0x040fe20003f04070 */
[----:B------:R-:W-:Y:S01]  /*1b30*/  @!P6 IMAD.MOV R44, RZ, RZ, -R44 ;  /* 0x000000ffff2ce224 */ /* 0x000fe200078e0a2c */
[C---:B------:R-:W-:Y:S01]  /*1b40*/  ISETP.GT.U32.AND P6, PT, R5.reuse, R56, PT ;  /* 0x000000380500720c */ /* 0x040fe20003fc4070 */
[C---:B------:R-:W-:Y:S01]  /*1b50*/  IMAD R66, R5.reuse, R7, R66 ;  /* 0x0000000705427224 */ /* 0x040fe200078e0242 */
[----:B------:R-:W-:Y:S01]  /*1b60*/  ISETP.GT.U32.AND P2, PT, R5, R64, PT ;  /* 0x000000400500720c */ /* 0x000fe20003f44070 */
[----:B------:R-:W-:-:S04]  /*1b70*/  IMAD.HI.U32 R3, R8, R9, RZ ;  /* 0x0000000908037227 */ /* 0x000fc800078e00ff */
[----:B------:R-:W-:-:S04]  /*1b80*/  IMAD.HI.U32 R7, R8, R68, RZ ;  /* 0x0000004408077227 */ /* 0x000fc800078e00ff */
[----:B------:R-:W-:Y:S01]  /*1b90*/  @!P5 IMAD.MOV R48, RZ, RZ, -R48 ;  /* 0x000000ffff30d224 */ /* 0x000fe200078e0a30 */
[C---:B------:R-:W-:Y:S01]  /*1ba0*/  ISETP.GT.U32.AND P5, PT, R5.reuse, R62, PT ;  /* 0x0000003e0500720c */ /* 0x040fe20003fa4070 */
[----:B------:R-:W-:Y:S02]  /*1bb0*/  IMAD.MOV R8, RZ, RZ, -R3 ;  /* 0x000000ffff087224 */ /* 0x000fe400078e0a03 */
[----:B------:R-:W-:Y:S02]  /*1bc0*/  IMAD.MOV R7, RZ, RZ, -R7 ;  /* 0x000000ffff077224 */ /* 0x000fe400078e0a07 */
[C---:B------:R-:W-:Y:S02]  /*1bd0*/  IMAD R8, R5.reuse, R8, R9 ;  /* 0x0000000805087224 */ /* 0x040fe400078e0209 */
[----:B------:R-:W-:Y:S01]  /*1be0*/  IMAD R68, R5, R7, R68 ;  /* 0x0000000705447224 */ /* 0x000fe200078e0244 */
[----:B------:R-:W-:Y:S01]  /*1bf0*/  LOP3.LUT R7, RZ, R15, RZ, 0x33, !PT ;  /* 0x0000000fff077212 */ /* 0x000fe200078e33ff */
[--C-:B------:R-:W-:Y:S01]  /*1c00*/  @!P4 IMAD.IADD R58, R58, 0x1, -R5.reuse ;  /* 0x000000013a3ac824 */ /* 0x100fe200078e0a05 */
[----:B------:R-:W-:Y:S01]  /*1c10*/  ISETP.GE.AND P4, PT, R51, RZ, PT ;  /* 0x000000ff3300720c */ /* 0x000fe20003f86270 */
[--C-:B------:R-:W-:Y:S01]  /*1c20*/  @!P0 IMAD.IADD R54, R54, 0x1, -R5.reuse ;  /* 0x0000000136368824 */ /* 0x100fe200078e0a05 */
[C---:B------:R-:W-:Y:S01]  /*1c30*/  ISETP.GT.U32.AND P0, PT, R5.reuse, R66, PT ;  /* 0x000000420500720c */ /* 0x040fe20003f04070 */
[--C-:B------:R-:W-:Y:S01]  /*1c40*/  @!P6 IMAD.IADD R56, R56, 0x1, -R5.reuse ;  /* 0x000000013838e824 */ /* 0x100fe200078e0a05 */
[C---:B------:R-:W-:Y:S01]  /*1c50*/  ISETP.GT.U32.AND P6, PT, R5.reuse, R8, PT ;  /* 0x000000080500720c */ /* 0x040fe20003fc4070 */
[--C-:B------:R-:W-:Y:S01]  /*1c60*/  @!P2 IMAD.IADD R64, R64, 0x1, -R5.reuse ;  /* 0x000000014040a824 */ /* 0x100fe200078e0a05 */
[----:B------:R-:W-:Y:S01]  /*1c70*/  ISETP.GT.U32.AND P2, PT, R5, R68, PT ;  /* 0x000000440500720c */ /* 0x000fe20003f44070 */
[----:B------:R-:W-:Y:S01]  /*1c80*/  @!P5 IMAD.IADD R62, R62, 0x1, -R5 ;  /* 0x000000013e3ed824 */ /* 0x000fe200078e0a05 */
[----:B------:R-:W-:Y:S01]  /*1c90*/  ISETP.GE.AND P5, PT, R49, RZ, PT ;  /* 0x000000ff3100720c */ /* 0x000fe20003fa6270 */
[----:B------:R-:W-:Y:S01]  /*1ca0*/  @!P1 IMAD.MOV R46, RZ, RZ, -R46 ;  /* 0x000000ffff2e9224 */ /* 0x000fe200078e0a2e */
[----:B------:R-:W-:Y:S01]  /*1cb0*/  ISETP.GT.U32.AND P1, PT, R5, R60, PT ;  /* 0x0000003c0500720c */ /* 0x000fe20003f24070 */
[----:B------:R-:W-:-:S02]  /*1cc0*/  @!P3 IMAD.MOV R50, RZ, RZ, -R50 ;  /* 0x000000ffff32b224 */ /* 0x000fc400078e0a32 */
[----:B------:R-:W-:Y:S01]  /*1cd0*/  @!P4 IMAD.MOV R52, RZ, RZ, -R52 ;  /* 0x000000ffff34c224 */ /* 0x000fe200078e0a34 */
[----:B------:R-:W-:Y:S01]  /*1ce0*/  ISETP.GE.AND P4, PT, R43, RZ, PT ;  /* 0x000000ff2b00720c */ /* 0x000fe20003f86270 */
[--C-:B------:R-:W-:Y:S01]  /*1cf0*/  @!P0 IMAD.IADD R66, R66, 0x1, -R5.reuse ;  /* 0x0000000142428824 */ /* 0x100fe200078e0a05 */
[----:B------:R-:W-:Y:S01]  /*1d00*/  ISETP.GE.AND P0, PT, R45, RZ, PT ;  /* 0x000000ff2d00720c */ /* 0x000fe20003f06270 */
[--C-:B------:R-:W-:Y:S02]  /*1d10*/  @!P6 IMAD.IADD R8, R8, 0x1, -R5.reuse ;  /* 0x000000010808e824 */ /* 0x100fe400078e0a05 */
[--C-:B------:R-:W-:Y:S01]  /*1d20*/  @!P2 IMAD.IADD R68, R68, 0x1, -R5.reuse ;  /* 0x000000014444a824 */ /* 0x100fe200078e0a05 */
[C---:B------:R-:W-:Y:S01]  /*1d30*/  ISETP.GT.U32.AND P3, PT, R5.reuse, R66, PT ;  /* 0x000000420500720c */ /* 0x040fe20003f64070 */
[----:B------:R-:W-:Y:S01]  /*1d40*/  @!P5 IMAD.MOV R56, RZ, RZ, -R56 ;  /* 0x000000ffff38d224 */ /* 0x000fe200078e0a38 */
[C---:B------:R-:W-:Y:S01]  /*1d50*/  ISETP.GT.U32.AND P6, PT, R5.reuse, R8, PT ;  /* 0x000000080500720c */ /* 0x040fe20003fc4070 */
[----:B------:R-:W-:Y:S01]  /*1d60*/  @!P1 IMAD.IADD R60, R60, 0x1, -R5 ;  /* 0x000000013c3c9824 */ /* 0x000fe200078e0a05 */
[----:B------:R-:W-:Y:S01]  /*1d70*/  ISETP.GT.U32.AND P5, PT, R5, R68, PT ;  /* 0x000000440500720c */ /* 0x000fe20003fa4070 */
[----:B------:R-:W-:Y:S01]  /*1d80*/  IMAD.SHL.U32 R3, R2, 0x2, RZ ;  /* 0x0000000202037824 */ /* 0x000fe200078e00ff */
[----:B------:R-:W-:Y:S01]  /*1d90*/  ISETP.GE.AND P1, PT, R47, RZ, PT ;  /* 0x000000ff2f00720c */ /* 0x000fe20003f26270 */
[----:B------:R-:W-:Y:S01]  /*1da0*/  @!P4 IMAD.MOV R60, RZ, RZ, -R60 ;  /* 0x000000ffff3cc224 */ /* 0x000fe200078e0a3c */
[----:B------:R-:W-:Y:S01]  /*1db0*/  ISETP.GE.AND P2, PT, R41, RZ, PT ;  /* 0x000000ff2900720c */ /* 0x000fe20003f46270 */
[----:B------:R-:W-:Y:S01]  /*1dc0*/  @!P0 IMAD.MOV R58, RZ, RZ, -R58 ;  /* 0x000000ffff3a8224 */ /* 0x000fe200078e0a3a */
[----:B------:R-:W-:-:S02]  /*1dd0*/  ISETP.NE.AND P4, PT, R15, RZ, PT ;  /* 0x000000ff0f00720c */ /* 0x000fc40003f85270 */
[----:B------:R-:W-:Y:S01]  /*1de0*/  ISETP.GE.AND P0, PT, R0, RZ, PT ;  /* 0x000000ff0000720c */ /* 0x000fe20003f06270 */
[--C-:B------:R-:W-:Y:S01]  /*1df0*/  @!P3 IMAD.IADD R66, R66, 0x1, -R5.reuse ;  /* 0x000000014242b824 */ /* 0x100fe200078e0a05 */
[----:B------:R-:W-:Y:S01]  /*1e00*/  SEL R14, R7, R14, !P4 ;  /* 0x0000000e070e7207 */ /* 0x000fe20006000000 */
[--C-:B------:R-:W-:Y:S01]  /*1e10*/  @!P6 IMAD.IADD R8, R8, 0x1, -R5.reuse ;  /* 0x000000010808e824 */ /* 0x100fe200078e0a05 */
[----:B------:R-:W-:Y:S01]  /*1e20*/  ISETP.GE.AND P3, PT, R21, RZ, PT ;  /* 0x000000ff1500720c */ /* 0x000fe20003f66270 */
[----:B------:R-:W-:Y:S01]  /*1e30*/  @!P5 IMAD.IADD R68, R68, 0x1, -R5 ;  /* 0x000000014444d824 */ /* 0x000fe200078e0a05 */
[----:B------:R-:W-:Y:S01]  /*1e40*/  ISETP.GE.AND P6, PT, R19, RZ, PT ;  /* 0x000000ff1300720c */ /* 0x000fe20003fc6270 */
[----:B------:R-:W-:Y:S01]  /*1e50*/  IMAD R5, R63, UR60, RZ ;  /* 0x0000003c3f057c24 */ /* 0x000fe2000f8e02ff */
[----:B------:R-:W-:Y:S01]  /*1e60*/  SEL R28, R7, R28, !P4 ;  /* 0x0000001c071c7207 */ /* 0x000fe20006000000 */
[----:B------:R-:W-:Y:S01]  /*1e70*/  @!P1 IMAD.MOV R54, RZ, RZ, -R54 ;  /* 0x000000ffff369224 */ /* 0x000fe200078e0a36 */
[----:B------:R-:W-:Y:S01]  /*1e80*/  ISETP.GE.AND P1, PT, R23, RZ, PT ;  /* 0x000000ff1700720c */ /* 0x000fe20003f26270 */
[----:B------:R-:W-:Y:S01]  /*1e90*/  IMAD R14, R14, UR10, RZ ;  /* 0x0000000a0e0e7c24 */ /* 0x000fe2000f8e02ff */
[----:B------:R-:W-:Y:S01]  /*1ea0*/  LEA R25, P5, R5, UR8, 0x1 ;  /* 0x0000000805197c11 */ /* 0x000fe2000f8a08ff */
[----:B------:R-:W-:Y:S01]  /*1eb0*/  @!P2 IMAD.MOV R64, RZ, RZ, -R64 ;  /* 0x000000ffff40a224 */ /* 0x000fe200078e0a40 */
[----:B------:R-:W-:Y:S01]  /*1ec0*/  SEL R10, R7, R10, !P4 ;  /* 0x0000000a070a7207 */ /* 0x000fe20006000000 */
[----:B------:R-:W-:Y:S01]  /*1ed0*/  IMAD R28, R28, UR10, RZ ;  /* 0x0000000a1c1c7c24 */ /* 0x000fe2000f8e02ff */
[----:B------:R-:W-:Y:S01]  /*1ee0*/  LEA.HI.X.SX32 R27, R5, UR9, 0x1, P5 ;  /* 0x00000009051b7c11 */ /* 0x000fe2000a8f0eff */
[----:B------:R-:W-:Y:S01]  /*1ef0*/  @!P3 IMAD.MOV R66, RZ, RZ, -R66 ;  /* 0x000000ffff42b224 */ /* 0x000fe200078e0a42 */
[C---:B------:R-:W-:Y:S01]  /*1f00*/  LEA R61, P2, R14.reuse, R25, 0x1 ;  /* 0x000000190e3d7211 */ /* 0x040fe200078408ff */
[----:B------:R-:W-:Y:S01]  /*1f10*/  @!P6 IMAD.MOV R8, RZ, RZ, -R8 ;  /* 0x000000ffff08e224 */ /* 0x000fe200078e0a08 */
[C---:B------:R-:W-:Y:S01]  /*1f20*/  SEL R16, R7.reuse, R16, !P4 ;  /* 0x0000001007107207 */ /* 0x040fe20006000000 */
[----:B------:R-:W-:Y:S01]  /*1f30*/  @!P0 IMAD.MOV R68, RZ, RZ, -R68 ;  /* 0x000000ffff448224 */ /* 0x000fe200078e0a44 */
[----:B------:R-:W-:Y:S01]  /*1f40*/  LEA.HI.X.SX32 R19, R14, R27, 0x1, P2 ;  /* 0x0000001b0e137211 */ /* 0x000fe200010f0eff */
[----:B------:R-:W-:Y:S01]  /*1f50*/  @!P1 IMAD.MOV R62, RZ, RZ, -R62 ;  /* 0x000000ffff3e9224 */ /* 0x000fe200078e0a3e */
[----:B------:R-:W-:Y:S01]  /*1f60*/  LEA R75, P2, R28, R25, 0x1 ;  /* 0x000000191c4b7211 */ /* 0x000fe200078408ff */
[----:B------:R-:W-:Y:S01]  /*1f70*/  IMAD R10, R10, UR10, RZ ;  /* 0x0000000a0a0a7c24 */ /* 0x000fe2000f8e02ff */
[C---:B------:R-:W-:Y:S01]  /*1f80*/  SEL R6, R7.reuse, R6, !P4 ;  /* 0x0000000607067207 */ /* 0x040fe20006000000 */
[----:B------:R-:W-:Y:S01]  /*1f90*/  IMAD R16, R16, UR10, RZ ;  /* 0x0000000a10107c24 */ /* 0x000fe2000f8e02ff */
[C---:B------:R-:W-:Y:S01]  /*1fa0*/  SEL R12, R7.reuse, R12, !P4 ;  /* 0x0000000c070c7207 */ /* 0x040fe20006000000 */
[----:B------:R-:W-:Y:S01]  /*1fb0*/  ULDC.64 UR8, c[0x0][0x210] ;  /* 0x0000840000087ab9 */ /* 0x000fe20000000a00 */
[----:B------:R-:W-:Y:S01]  /*1fc0*/  LEA.HI.X.SX32 R9, R28, R27, 0x1, P2 ;  /* 0x0000001b1c097211 */ /* 0x000fe200010f0eff */
[----:B------:R-:W-:Y:S01]  /*1fd0*/  IMAD R6, R6, UR10, RZ ;  /* 0x0000000a06067c24 */ /* 0x000fe2000f8e02ff */
[C---:B------:R-:W-:Y:S01]  /*1fe0*/  SEL R24, R7.reuse, R24, !P4 ;  /* 0x0000001807187207 */ /* 0x040fe20006000000 */
[----:B------:R-:W0:Y:S01]  /*1ff0*/  LDC R28, c[0x0][0x238] ;  /* 0x00008e00ff1c7b82 */ /* 0x000e220000000800 */
[C---:B------:R-:W-:Y:S01]  /*2000*/  SEL R30, R7.reuse, R30, !P4 ;  /* 0x0000001e071e7207 */ /* 0x040fe20006000000 */
[----:B------:R-:W-:Y:S01]  /*2010*/  IMAD R12, R12, UR10, RZ ;  /* 0x0000000a0c0c7c24 */ /* 0x000fe2000f8e02ff */
        /* <DEDUP_REMOVED lines=37> */
[C---:B0-----:R-:W-:Y:S01]  /*2270*/  IMAD R108, R28.reuse, 0xfe, RZ ;  /* 0x000000fe1c6c7824 */ /* 0x041fe200078e02ff */
[C---:B------:R-:W-:Y:S01]  /*2280*/  SEL R62, R7.reuse, R62, !P4 ;  /* 0x0000003e073e7207 */ /* 0x040fe20006000000 */
[----:B------:R-:W-:Y:S01]  /*2290*/  IMAD R109, R28, 0xfa, RZ ;  /* 0x000000fa1c6d7824 */ /* 0x000fe200078e02ff */
[C---:B------:R-:W-:Y:S01]  /*22a0*/  SEL R64, R7.reuse, R64, !P4 ;  /* 0x0000004007407207 */ /* 0x040fe20006000000 */
[----:B------:R-:W-:Y:S01]  /*22b0*/  IMAD R72, R60, UR10, RZ ;  /* 0x0000000a3c487c24 */ /* 0x000fe2000f8e02ff */
[C---:B------:R-:W-:Y:S01]  /*22c0*/  SEL R66, R7.reuse, R66, !P4 ;  /* 0x0000004207427207 */ /* 0x040fe20006000000 */
[----:B------:R-:W-:Y:S01]  /*22d0*/  IMAD R74, R62, UR10, RZ ;  /* 0x0000000a3e4a7c24 */ /* 0x000fe2000f8e02ff */
[C---:B------:R-:W-:Y:S01]  /*22e0*/  SEL R8, R7.reuse, R8, !P4 ;  /* 0x0000000807087207 */ /* 0x040fe20006000000 */
[----:B------:R-:W-:Y:S01]  /*22f0*/  IMAD R76, R64, UR10, RZ ;  /* 0x0000000a404c7c24 */ /* 0x000fe2000f8e02ff */
[----:B------:R-:W-:Y:S01]  /*2300*/  SEL R7, R7, R68, !P4 ;  /* 0x0000004407077207 */ /* 0x000fe20006000000 */
[----:B------:R-:W-:Y:S01]  /*2310*/  IMAD R68, R56, UR10, RZ ;  /* 0x0000000a38447c24 */ /* 0x000fe2000f8e02ff */
[-C--:B------:R-:W-:Y:S01]  /*2320*/  LEA R57, P4, R10, R25.reuse, 0x1 ;  /* 0x000000190a397211 */ /* 0x080fe200078808ff */
[----:B------:R-:W-:Y:S01]  /*2330*/  IMAD R80, R8, UR10, RZ ;  /* 0x0000000a08507c24 */ /* 0x000fe2000f8e02ff */
[-C--:B------:R-:W-:Y:S01]  /*2340*/  LEA R63, P1, R16, R25.reuse, 0x1 ;  /* 0x00000019103f7211 */ /* 0x080fe200078208ff */
[----:B------:R-:W-:Y:S01]  /*2350*/  IMAD R11, R7, UR10, RZ ;  /* 0x0000000a070b7c24 */ /* 0x000fe2000f8e02ff */
[-C--:B------:R-:W-:Y:S01]  /*2360*/  LEA R23, P5, R6, R25.reuse, 0x1 ;  /* 0x0000001906177211 */ /* 0x080fe200078a08ff */
[----:B------:R-:W-:Y:S01]  /*2370*/  IMAD R78, R66, UR10, RZ ;  /* 0x0000000a424e7c24 */ /* 0x000fe2000f8e02ff */
[----:B------:R-:W-:Y:S01]  /*2380*/  SHF.R.S32.HI R2, RZ, 0x1f, R245 ;  /* 0x0000001fff027819 */ /* 0x000fe200000114f5 */
[C---:B------:R-:W-:Y:S01]  /*2390*/  IMAD R110, R28.reuse, 0xf6, RZ ;  /* 0x000000f61c6e7824 */ /* 0x040fe200078e02ff */
[----:B------:R-:W-:Y:S01]  /*23a0*/  LOP3.LUT R3, R3, 0x7e, RZ, 0xc0, !PT ;  /* 0x0000007e03037812 */ /* 0x000fe200078ec0ff */
[----:B------:R-:W-:Y:S01]  /*23b0*/  IMAD R111, R28, 0xf2, RZ ;  /* 0x000000f21c6f7824 */ /* 0x000fe200078e02ff */
[----:B------:R-:W-:Y:S01]  /*23c0*/  LEA R59, P3, R12, R25, 0x1 ;  /* 0x000000190c3b7211 */ /* 0x000fe200078608ff */
[----:B------:R-:W-:Y:S01]  /*23d0*/  IMAD R83, R28, 0x7f, RZ ;  /* 0x0000007f1c537824 */ /* 0x000fe200078e02ff */
[-C--:B------:R-:W-:Y:S01]  /*23e0*/  LEA.HI.X.SX32 R15, R10, R27.reuse, 0x1, P4 ;  /* 0x0000001b0a0f7211 */ /* 0x080fe200020f0eff */
[----:B------:R-:W-:Y:S01]  /*23f0*/  IMAD R112, R28, 0xee, RZ ;  /* 0x000000ee1c707824 */ /* 0x000fe200078e02ff */
[-C--:B------:R-:W-:Y:S01]  /*2400*/  LEA.HI.X.SX32 R21, R16, R27.reuse, 0x1, P1 ;  /* 0x0000001b10157211 */ /* 0x080fe200008f0eff */
[----:B------:R-:W-:Y:S01]  /*2410*/  IMAD R87, R28, 0x7d, RZ ;  /* 0x0000007d1c577824 */ /* 0x000fe200078e02ff */
[----:B------:R-:W-:Y:S01]  /*2420*/  LEA.HI.X.SX32 R13, R6, R27, 0x1, P5 ;  /* 0x0000001b060d7211 */ /* 0x000fe200028f0eff */
[----:B------:R-:W-:Y:S01]  /*2430*/  IMAD R185, R28, 0xea, RZ ;  /* 0x000000ea1cb97824 */ /* 0x000fe200078e02ff */
[-C--:B------:R-:W-:Y:S01]  /*2440*/  LEA R71, P4, R24, R25.reuse, 0x1 ;  /* 0x0000001918477211 */ /* 0x080fe200078808ff */
[----:B------:R-:W-:Y:S01]  /*2450*/  IMAD R242, R28, 0xe2, RZ ;  /* 0x000000e21cf27824 */ /* 0x000fe200078e02ff */
[-C--:B------:R-:W-:Y:S01]  /*2460*/  LEA R77, P1, R30, R25.reuse, 0x1 ;  /* 0x000000191e4d7211 */ /* 0x080fe200078208ff */
[----:B------:R-:W-:Y:S01]  /*2470*/  IMAD R91, R28, 0x7b, RZ ;  /* 0x0000007b1c5b7824 */ /* 0x000fe200078e02ff */
[----:B------:R-:W-:Y:S01]  /*2480*/  LEA R69, P5, R22, R25, 0x1 ;  /* 0x0000001916457211 */ /* 0x000fe200078a08ff */
[----:B------:R-:W-:Y:S01]  /*2490*/  IMAD R226, R28, 0xe6, RZ ;  /* 0x000000e61ce27824 */ /* 0x000fe200078e02ff */
[----:B------:R-:W-:Y:S01]  /*24a0*/  LEA.HI R245, R2, R245, RZ, 0x7 ;  /* 0x000000f502f57211 */ /* 0x000fe200078f38ff */
[--C-:B------:R-:W-:Y:S01]  /*24b0*/  IMAD R2, R70, 0x100, R3.reuse ;  /* 0x0000010046027824 */ /* 0x100fe200078e0203 */
[-C--:B------:R-:W-:Y:S01]  /*24c0*/  LEA R67, P6, R20, R25.reuse, 0x1 ;  /* 0x0000001914437211 */ /* 0x080fe200078c08ff */
[----:B------:R-:W-:Y:S01]  /*24d0*/  IMAD R3, R70, 0x40, R3 ;  /* 0x0000004046037824 */ /* 0x000fe200078e0203 */
[----:B------:R-:W-:Y:S01]  /*24e0*/  LEA R65, P0, R18, R25, 0x1 ;  /* 0x0000001912417211 */ /* 0x000fe200078008ff */
[----:B------:R-:W-:Y:S01]  /*24f0*/  IMAD R70, R58, UR10, RZ ;  /* 0x0000000a3a467c24 */ /* 0x000fe2000f8e02ff */
[----:B------:R-:W-:Y:S01]  /*2500*/  LEA.HI.X.SX32 R17, R12, R27, 0x1, P3 ;  /* 0x0000001b0c117211 */ /* 0x000fe200018f0eff */
[----:B------:R-:W-:Y:S01]  /*2510*/  IMAD R241, R28, 0xde, RZ ;  /* 0x000000de1cf17824 */ /* 0x000fe200078e02ff */
[----:B------:R-:W-:Y:S01]  /*2520*/  LEA R73, P3, R26, R25, 0x1 ;  /* 0x000000191a497211 */ /* 0x000fe200078608ff */
[----:B------:R-:W-:Y:S01]  /*2530*/  IMAD R113, R28, 0x79, RZ ;  /* 0x000000791c717824 */ /* 0x000fe200078e02ff */
[----:B------:R-:W-:Y:S01]  /*2540*/  LEA.HI.X.SX32 R7, R24, R27, 0x1, P4 ;  /* 0x0000001b18077211 */ /* 0x000fe200020f0eff */
[----:B------:R-:W-:Y:S01]  /*2550*/  IMAD R240, R28, 0xda, RZ ;  /* 0x000000da1cf07824 */ /* 0x000fe200078e02ff */
[----:B------:R-:W-:Y:S01]  /*2560*/  LEA R88, P2, R42, R25, 0x1 ;  /* 0x000000192a587211 */ /* 0x000fe200078408ff */
[----:B------:R-:W-:Y:S01]  /*2570*/  IMAD R120, R28, 0x77, RZ ;  /* 0x000000771c787824 */ /* 0x000fe200078e02ff */
[-C--:B------:R-:W-:Y:S01]  /*2580*/  LEA.HI.X.SX32 R10, R30, R27.reuse, 0x1, P1 ;  /* 0x0000001b1e0a7211 */ /* 0x080fe200008f0eff */
[----:B------:R-:W-:Y:S01]  /*2590*/  IMAD R238, R28, 0xd6, RZ ;  /* 0x000000d61cee7824 */ /* 0x000fe200078e02ff */
[----:B------:R-:W-:Y:S01]  /*25a0*/  LEA.HI.X.SX32 R6, R22, R27, 0x1, P5 ;  /* 0x0000001b16067211 */ /* 0x000fe200028f0eff */
[----:B------:R-:W-:Y:S01]  /*25b0*/  IMAD R114, R28, 0x75, RZ ;  /* 0x000000751c727824 */ /* 0x000fe200078e02ff */
[-C--:B------:R-:W-:Y:S01]  /*25c0*/  LEA R84, P4, R38, R25.reuse, 0x1 ;  /* 0x0000001926547211 */ /* 0x080fe200078808ff */
[----:B------:R-:W-:Y:S01]  /*25d0*/  IMAD R237, R28, 0xd2, RZ ;  /* 0x000000d21ced7824 */ /* 0x000fe200078e02ff */
[----:B------:R-:W-:Y:S01]  /*25e0*/  LEA R90, P1, R44, R25, 0x1 ;  /* 0x000000192c5a7211 */ /* 0x000fe200078208ff */
[----:B------:R-:W-:Y:S01]  /*25f0*/  IMAD R219, R28, 0x73, RZ ;  /* 0x000000731cdb7824 */ /* 0x000fe200078e02ff */
[----:B------:R-:W-:Y:S01]  /*2600*/  LEA.HI.X.SX32 R5, R20, R27, 0x1, P6 ;  /* 0x0000001b14057211 */ /* 0x000fe200030f0eff */
[----:B------:R-:W-:Y:S01]  /*2610*/  IMAD R236, R28, 0xce, RZ ;  /* 0x000000ce1cec7824 */ /* 0x000fe200078e02ff */
[----:B------:R-:W-:Y:S01]  /*2620*/  LEA R82, P5, R36, R25, 0x1 ;  /* 0x0000001924527211 */ /* 0x000fe200078a08ff */
[----:B------:R-:W-:Y:S01]  /*2630*/  IMAD R247, R28, 0x71, RZ ;  /* 0x000000711cf77824 */ /* 0x000fe200078e02ff */
[----:B------:R-:W-:Y:S01]  /*2640*/  LEA.HI.X.SX32 R4, R18, R27, 0x1, P0 ;  /* 0x0000001b12047211 */ /* 0x000fe200000f0eff */
[----:B------:R-:W-:Y:S01]  /*2650*/  IMAD R235, R28, 0xca, RZ ;  /* 0x000000ca1ceb7824 */ /* 0x000fe200078e02ff */
[-C--:B------:R-:W-:Y:S01]  /*2660*/  LEA R81, P6, R34, R25.reuse, 0x1 ;  /* 0x0000001922517211 */ /* 0x080fe200078c08ff */
[----:B------:R-:W-:Y:S01]  /*2670*/  IMAD R233, R28, 0xc6, RZ ;  /* 0x000000c61ce97824 */ /* 0x000fe200078e02ff */
[----:B------:R-:W-:Y:S01]  /*2680*/  LEA R79, P0, R32, R25, 0x1 ;  /* 0x00000019204f7211 */ /* 0x000fe200078008ff */
[----:B------:R-:W-:Y:S01]  /*2690*/  IMAD R232, R28, 0x6f, RZ ;  /* 0x0000006f1ce87824 */ /* 0x000fe200078e02ff */
[-C--:B------:R-:W-:Y:S01]  /*26a0*/  LEA.HI.X.SX32 R8, R26, R27.reuse, 0x1, P3 ;  /* 0x0000001b1a087211 */ /* 0x080fe200018f0eff */
[----:B------:R-:W-:Y:S01]  /*26b0*/  IMAD R231, R28, 0xc2, RZ ;  /* 0x000000c21ce77824 */ /* 0x000fe200078e02ff */
        /* <DEDUP_REMOVED lines=33> */
[C---:B------:R-:W-:Y:S01]  /*28d0*/  IMAD R212, R28.reuse, 0x5d, RZ ;  /* 0x0000005d1cd47824 */ /* 0x040fe200078e02ff */
[----:B------:R-:W-:Y:S01]  /*28e0*/  LEA R116, P2, R11, R25, 0x1 ;  /* 0x000000190b747211 */ /* 0x000fe200078408ff */
[----:B------:R-:W-:Y:S01]  /*28f0*/  IMAD R211, R28, 0x9e, RZ ;  /* 0x0000009e1cd37824 */ /* 0x000fe200078e02ff */
[-C--:B------:R-:W-:Y:S01]  /*2900*/  LEA.HI.X.SX32 R70, R70, R27.reuse, 0x1, P1 ;  /* 0x0000001b46467211 */ /* 0x080fe200008f0eff */
[----:B------:R-:W-:Y:S01]  /*2910*/  IMAD R210, R28, 0x5b, RZ ;  /* 0x0000005b1cd27824 */ /* 0x000fe200078e02ff */
[----:B------:R-:W-:Y:S01]  /*2920*/  LEA.HI.X.SX32 R62, R50, R27, 0x1, P5 ;  /* 0x0000001b323e7211 */ /* 0x000fe200028f0eff */
[----:B------:R-:W-:Y:S01]  /*2930*/  IMAD R209, R28, 0x9a, RZ ;  /* 0x0000009a1cd17824 */ /* 0x000fe200078e02ff */
[----:B------:R-:W-:Y:S01]  /*2940*/  LEA R121, P4, R78, R25, 0x1 ;  /* 0x000000194e797211 */ /* 0x000fe200078808ff */
[C---:B------:R-:W-:Y:S01]  /*2950*/  IMAD R208, R28.reuse, 0x59, RZ ;  /* 0x000000591cd07824 */ /* 0x040fe200078e02ff */
[----:B------:R-:W-:Y:S01]  /*2960*/  LEA R119, P1, R125, UR8, 0x1 ;  /* 0x000000087d777c11 */ /* 0x000fe2000f8208ff */
        /* <DEDUP_REMOVED lines=12> */
[C---:B------:R-:W-:Y:S01]  /*2a30*/  IMAD R201, R28.reuse, 0x8a, RZ ;  /* 0x0000008a1cc97824 */ /* 0x040fe200078e02ff */
[----:B------:R-:W-:Y:S01]  /*2a40*/  LEA.HI.X.SX32 R11, R11, R27, 0x1, P2 ;  /* 0x0000001b0b0b7211 */ /* 0x000fe200010f0eff */
[C---:B------:R-:W-:Y:S01]  /*2a50*/  IMAD R200, R28.reuse, 0x51, RZ ;  /* 0x000000511cc87824 */ /* 0x040fe200078e02ff */
[----:B------:R-:W-:Y:S01]  /*2a60*/  SHF.R.S32.HI R245, RZ, 0x7, R245 ;  /* 0x00000007fff57819 */ /* 0x000fe200000114f5 */
[----:B------:R-:W-:Y:S01]  /*2a70*/  IMAD R199, R28, 0x86, RZ ;  /* 0x000000861cc77824 */ /* 0x000fe200078e02ff */
[----:B------:R-:W-:Y:S01]  /*2a80*/  LEA R107, P3, R80, R25, 0x1 ;  /* 0x00000019506b7211 */ /* 0x000fe200078608ff */
[----:B------:R-:W-:Y:S01]  /*2a90*/  IMAD R198, R28, 0x4f, RZ ;  /* 0x0000004f1cc67824 */ /* 0x000fe200078e02ff */
[----:B------:R-:W-:Y:S01]  /*2aa0*/  LEA.HI.X.SX32 R78, R78, R27, 0x1, P4 ;  /* 0x0000001b4e4e7211 */ /* 0x000fe200020f0eff */
[----:B------:R0:W-:Y:S01]  /*2ab0*/  STL [R1+0x3bc], R245 ;  /* 0x0003bcf501007387 */ /* 0x0001e20000100800 */
[----:B------:R-:W-:Y:S01]  /*2ac0*/  LEA.HI.X.SX32 R125, R125, UR9, 0x1, P1 ;  /* 0x000000097d7d7c11 */ /* 0x000fe200088f0eff */
[----:B------:R-:W-:Y:S01]  /*2ad0*/  IMAD R196, R28, 0x82, RZ ;  /* 0x000000821cc47824 */ /* 0x000fe200078e02ff */
[----:B------:R-:W-:Y:S01]  /*2ae0*/  IADD3 R108, P2, R108, R119, RZ ;  /* 0x000000776c6c7210 */ /* 0x000fe20007f5e0ff */
[----:B------:R-:W-:Y:S01]  /*2af0*/  IMAD R195, R28, 0x4d, RZ ;  /* 0x0000004d1cc37824 */ /* 0x000fe200078e02ff */
[----:B------:R-:W-:Y:S01]  /*2b00*/  LEA.HI.X.SX32 R76, R76, R27, 0x1, P5 ;  /* 0x0000001b4c4c7211 */ /* 0x000fe200028f0eff */
[C---:B------:R-:W-:Y:S01]  /*2b10*/  IMAD R194, R28.reuse, 0x4b, RZ ;  /* 0x0000004b1cc27824 */ /* 0x040fe200078e02ff */
[----:B------:R-:W-:Y:S01]  /*2b20*/  IADD3 R109, P4, R109, R119, RZ ;  /* 0x000000776d6d7210 */ /* 0x000fe20007f9e0ff */
[----:B------:R-:W-:Y:S01]  /*2b30*/  IMAD R193, R28, 0x49, RZ ;  /* 0x000000491cc17824 */ /* 0x000fe200078e02ff */
[----:B------:R-:W-:Y:S01]  /*2b40*/  LEA.HI.X.SX32 R74, R74, R27, 0x1, P6 ;  /* 0x0000001b4a4a7211 */ /* 0x000fe200030f0eff */
        /* <DEDUP_REMOVED lines=10> */
[C---:B------:R-:W-:Y:S01]  /*2bf0*/  IMAD R187, R28.reuse, 0x41, RZ ;  /* 0x000000411cbb7824 */ /* 0x040fe200078e02ff */
[----:B------:R-:W-:Y:S01]  /*2c00*/  LEA.HI.X.SX32 R83, R83, R125, 0x1, P2 ;  /* 0x0000007d53537211 */ /* 0x000fe200010f0eff */
[C---:B------:R-:W-:Y:S01]  /*2c10*/  IMAD R123, R28.reuse, 0xfc, RZ ;  /* 0x000000fc1c7b7824 */ /* 0x040fe200078e02ff */
[-C--:B------:R-:W-:Y:S01]  /*2c20*/  IADD3 R185, P3, R185, R119.reuse, RZ ;  /* 0x00000077b9b97210 */ /* 0x080fe20007f7e0ff */
[----:B------:R-:W-:Y:S01]  /*2c30*/  IMAD R186, R28, 0xd4, RZ ;  /* 0x000000d41cba7824 */ /* 0x000fe200078e02ff */
[----:B0-----:R-:W-:Y:S01]  /*2c40*/  IADD3 R245, P2, R242, R119, RZ ;  /* 0x00000077f2f57210 */ /* 0x001fe20007f5e0ff */
[C---:B------:R-:W-:Y:S01]  /*2c50*/  IMAD R122, R28.reuse, 0xf4, RZ ;  /* 0x000000f41c7a7824 */ /* 0x040fe200078e02ff */
[----:B------:R-:W-:Y:S01]  /*2c60*/  LEA.HI.X.SX32 R87, R87, R125, 0x1, P4 ;  /* 0x0000007d57577211 */ /* 0x000fe200020f0eff */
[----:B------:R-:W-:Y:S01]  /*2c70*/  IMAD R102, R28, 0x7a, RZ ;  /* 0x0000007a1c667824 */ /* 0x000fe200078e02ff */
[-C--:B------:R-:W-:Y:S01]  /*2c80*/  IADD3 R226, P1, R226, R119.reuse, RZ ;  /* 0x00000077e2e27210 */ /* 0x080fe20007f3e0ff */
[----:B------:R0:W-:Y:S01]  /*2c90*/  STL [R1], R245 ;  /* 0x000000f501007387 */ /* 0x0001e20000100800 */
[----:B------:R-:W-:Y:S01]  /*2ca0*/  IADD3 R242, P4, R241, R119, RZ ;  /* 0x00000077f1f27210 */ /* 0x000fe20007f9e0ff */
[C---:B------:R-:W-:Y:S01]  /*2cb0*/  IMAD R183, R28.reuse, 0x3f, RZ ;  /* 0x0000003f1cb77824 */ /* 0x040fe200078e02ff */
[----:B------:R-:W-:Y:S01]  /*2cc0*/  LEA.HI.X.SX32 R91, R91, R125, 0x1, P5 ;  /* 0x0000007d5b5b7211 */ /* 0x000fe200028f0eff */
[----:B------:R-:W-:Y:S01]  /*2cd0*/  IMAD R182, R28, 0xcc, RZ ;  /* 0x000000cc1cb67824 */ /* 0x000fe200078e02ff */
[----:B------:R-:W-:Y:S01]  /*2ce0*/  IADD3 R241, P5, R240, R119, RZ ;  /* 0x00000077f0f17210 */ /* 0x000fe20007fbe0ff */
[----:B------:R1:W-:Y:S01]  /*2cf0*/  STL [R1+0x20], R242 ;  /* 0x000020f201007387 */ /* 0x0003e20000100800 */
[----:B------:R-:W-:Y:S01]  /*2d00*/  LEA.HI.X.SX32 R113, R113, R125, 0x1, P6 ;  /* 0x0000007d71717211 */ /* 0x000fe200030f0eff */
[----:B------:R-:W-:Y:S01]  /*2d10*/  IMAD R104, R28, 0x76, RZ ;  /* 0x000000761c687824 */ /* 0x000fe200078e02ff */
[----:B------:R-:W-:Y:S01]  /*2d20*/  IADD3 R240, P6, R238, R119, RZ ;  /* 0x00000077eef07210 */ /* 0x000fe20007fde0ff */
[----:B------:R-:W-:Y:S01]  /*2d30*/  STL [R1+0x30], R241 ;  /* 0x000030f101007387 */ /* 0x000fe20000100800 */
        /* <DEDUP_REMOVED lines=9> */
[C---:B------:R-:W-:Y:S01]  /*2dd0*/  IMAD R179, R28.reuse, 0xc4, RZ ;  /* 0x000000c41cb37824 */ /* 0x040fe200078e02ff */
        /* <DEDUP_REMOVED lines=74> */
[-C--:B------:R-:W-:Y:S01]  /*3280*/  LEA.HI.X.SX32 R196, R195, R125.reuse, 0x1, P0 ;  /* 0x0000007dc3c47211 */ /* 0x080fe200000f0eff */
[----:B------:R-:W-:Y:S01]  /*3290*/  IMAD R167, R28, 0x94, RZ ;  /* 0x000000941ca77824 */ /* 0x000fe200078e02ff */
[-C--:B------:R-:W-:Y:S01]  /*32a0*/  LEA.HI.X.SX32 R195, R194, R125.reuse, 0x1, P3 ;  /* 0x0000007dc2c37211 */ /* 0x080fe200018f0eff */
[----:B------:R-:W-:Y:S01]  /*32b0*/  STL [R1+0x9c], R215 ;  /* 0x00009cd701007387 */ /* 0x000fe20000100800 */
[-C--:B------:R-:W-:Y:S01]  /*32c0*/  LEA.HI.X.SX32 R194, R193, R125.reuse, 0x1, P1 ;  /* 0x0000007dc1c27211 */ /* 0x080fe200008f0eff */
[----:B------:R-:W-:Y:S01]  /*32d0*/  IMAD R152, R28, 0x5a, RZ ;  /* 0x0000005a1c987824 */ /* 0x000fe200078e02ff */
[-C--:B------:R-:W-:Y:S01]  /*32e0*/  LEA.HI.X.SX32 R193, R192, R125.reuse, 0x1, P2 ;  /* 0x0000007dc0c17211 */ /* 0x080fe200010f0eff */
        /* <DEDUP_REMOVED lines=11> */
[-C--:B------:R-:W-:Y:S01]  /*33a0*/  IADD3 R123, P0, R123, R119.reuse, RZ ;  /* 0x000000777b7b7210 */ /* 0x080fe20007f1e0ff */
[----:B------:R-:W-:Y:S01]  /*33b0*/  STL [R1+0xbc], R211 ;  /* 0x0000bcd301007387 */ /* 0x000fe20000100800 */
[-C--:B------:R-:W-:Y:S01]  /*33c0*/  IADD3 R186, P6, R186, R119.reuse, RZ ;  /* 0x00000077baba7210 */ /* 0x080fe20007fde0ff */
[----:B------:R-:W-:Y:S01]  /*33d0*/  IMAD R178, R28, 0x2d, RZ ;  /* 0x0000002d1cb27824 */ /* 0x000fe200078e02ff */
[----:B------:R-:W-:Y:S01]  /*33e0*/  IADD3 R122, P3, R122, R119, RZ ;  /* 0x000000777a7a7210 */ /* 0x000fe20007f7e0ff */
[----:B------:R-:W-:Y:S01]  /*33f0*/  STL [R1+0x130], R210 ;  /* 0x000130d201007387 */ /* 0x000fe20000100800 */
[----:B------:R-:W-:Y:S01]  /*3400*/  LEA.HI.X.SX32 R85, R85, R125, 0x1, P0 ;  /* 0x0000007d55557211 */ /* 0x000fe200000f0eff */
[----:B------:R-:W-:Y:S01]  /*3410*/  IMAD R181, R28, 0x84, RZ ;  /* 0x000000841cb57824 */ /* 0x000fe200078e02ff */
[-C--:B------:R-:W-:Y:S01]  /*3420*/  IADD3 R124, P1, R124, R119.reuse, RZ ;  /* 0x000000777c7c7210 */ /* 0x080fe20007f3e0ff */
[----:B------:R-:W-:Y:S01]  /*3430*/  STL [R1+0xcc], R209 ;  /* 0x0000ccd101007387 */ /* 0x000fe20000100800 */
[-C--:B------:R-:W-:Y:S01]  /*3440*/  IADD3 R239, P2, R239, R119.reuse, RZ ;  /* 0x00000077efef7210 */ /* 0x080fe20007f5e0ff */
[C---:B------:R-:W-:Y:S01]  /*3450*/  IMAD R150, R28.reuse, 0x52, RZ ;  /* 0x000000521c967824 */ /* 0x040fe200078e02ff */
[----:B------:R-:W-:Y:S01]  /*3460*/  UMOV UR8, URZ ;  /* 0x0000003f00087c82 */ /* 0x000fe20008000000 */
[----:B------:R-:W-:Y:S01]  /*3470*/  STL [R1+0x140], R208 ;  /* 0x000140d001007387 */ /* 0x000fe20000100800 */
[C---:B------:R-:W-:Y:S01]  /*3480*/  IMAD R184, R28.reuse, 0x2b, RZ ;  /* 0x0000002b1cb87824 */ /* 0x040fe200078e02ff */
[----:B------:R-:W-:Y:S01]  /*3490*/  USHF.L.U32 UR60, UR60, 0x7, URZ ;  /* 0x000000073c3c7899 */ /* 0x000fe2000800063f */
[C---:B------:R-:W-:Y:S01]  /*34a0*/  IMAD R147, R28.reuse, 0x4e, RZ ;  /* 0x0000004e1c937824 */ /* 0x040fe200078e02ff */
[----:B------:R-:W-:Y:S01]  /*34b0*/  STL [R1+0xdc], R207 ;  /* 0x0000dccf01007387 */ /* 0x000fe20000100800 */
[C---:B------:R-:W-:Y:S01]  /*34c0*/  IMAD R243, R28.reuse, 0x29, RZ ;  /* 0x000000291cf37824 */ /* 0x040fe200078e02ff */
[----:B------:R-:W-:Y:S01]  /*34d0*/  UIADD3.X UR12, UR8, 0x40000040, URZ, UP0, !UPT ;  /* 0x40000040080c7890 */ /* 0x000fe200087fe43f */
[C---:B------:R-:W-:Y:S01]  /*34e0*/  IMAD R143, R28.reuse, 0x4a, RZ ;  /* 0x0000004a1c8f7824 */ /* 0x040fe200078e02ff */
[----:B------:R-:W-:Y:S01]  /*34f0*/  STL [R1+0x150], R206 ;  /* 0x000150ce01007387 */ /* 0x000fe20000100800 */
[C---:B------:R-:W-:Y:S01]  /*3500*/  IMAD R246, R28.reuse, 0x27, RZ ;  /* 0x000000271cf67824 */ /* 0x040fe200078e02ff */
[----:B------:R-:W-:Y:S01]  /*3510*/  UIADD3 UR14, UP0, UR38, 0x2, URZ ;  /* 0x00000002260e7890 */ /* 0x000fe2000ff1e03f */
[C---:B------:R-:W-:Y:S01]  /*3520*/  IMAD R248, R28.reuse, 0xd8, RZ ;  /* 0x000000d81cf87824 */ /* 0x040fe200078e02ff */
[----:B------:R-:W-:Y:S01]  /*3530*/  STL [R1+0xec], R205 ;  /* 0x0000eccd01007387 */ /* 0x000fe20000100800 */
[C---:B------:R-:W-:Y:S01]  /*3540*/  IMAD R139, R28.reuse, 0x46, RZ ;  /* 0x000000461c8b7824 */ /* 0x040fe200078e02ff */
[----:B------:R-:W-:Y:S01]  /*3550*/  UMOV UR9, URZ ;  /* 0x0000003f00097c82 */ /* 0x000fe20008000000 */
[C---:B------:R-:W-:Y:S01]  /*3560*/  IMAD R249, R28.reuse, 0x25, RZ ;  /* 0x000000251cf97824 */ /* 0x040fe200078e02ff */
[----:B------:R-:W-:Y:S01]  /*3570*/  STL [R1+0x160], R204 ;  /* 0x000160cc01007387 */ /* 0x000fe20000100800 */
[C---:B------:R-:W-:Y:S01]  /*3580*/  IMAD R250, R28.reuse, 0xc8, RZ ;  /* 0x000000c81cfa7824 */ /* 0x040fe200078e02ff */
[----:B------:R-:W-:Y:S01]  /*3590*/  USHF.R.S32.HI UR10, URZ, 0x1f, UR60 ;  /* 0x0000001f3f0a7899 */ /* 0x000fe2000801143c */
[C---:B------:R-:W-:Y:S01]  /*35a0*/  IMAD R135, R28.reuse, 0x42, RZ ;  /* 0x000000421c877824 */ /* 0x040fe200078e02ff */
[----:B------:R-:W-:Y:S01]  /*35b0*/  STL [R1+0xfc], R203 ;  /* 0x0000fccb01007387 */ /* 0x000fe20000100800 */
[C---:B------:R-:W-:Y:S01]  /*35c0*/  IMAD R251, R28.reuse, 0x23, RZ ;  /* 0x000000231cfb7824 */ /* 0x040fe200078e02ff */
[----:B------:R-:W-:Y:S01]  /*35d0*/  UIADD3.X UR15, UR9, 0x40000040, URZ, UP0, !UPT ;  /* 0x40000040090f7890 */ /* 0x000fe200087fe43f */
[C---:B------:R-:W-:Y:S01]  /*35e0*/  IMAD R252, R28.reuse, 0xb8, RZ ;  /* 0x000000b81cfc7824 */ /* 0x040fe200078e02ff */
[----:B------:R-:W-:Y:S01]  /*35f0*/  STL [R1+0x170], R202 ;  /* 0x000170ca01007387 */ /* 0x000fe20000100800 */
[C---:B------:R-:W-:Y:S01]  /*3600*/  IMAD R89, R28.reuse, 0x7c, RZ ;  /* 0x0000007c1c597824 */ /* 0x040fe200078e02ff */
[----:B------:R-:W-:Y:S01]  /*3610*/  USHF.L.U32 UR5, UR60, 0x1, URZ ;  /* 0x000000013c057899 */ /* 0x000fe2000800063f */
[C---:B0-----:R-:W-:Y:S01]  /*3620*/  IMAD R245, R28.reuse, 0x21, RZ ;  /* 0x000000211cf57824 */ /* 0x041fe200078e02ff */
[----:B------:R-:W-:Y:S01]  /*3630*/  STL [R1+0x10c], R201 ;  /* 0x00010cc901007387 */ /* 0x000fe20000100800 */
[C---:B------:R-:W-:Y:S01]  /*3640*/  IMAD R130, R28.reuse, 0x3e, RZ ;  /* 0x0000003e1c827824 */ /* 0x040fe200078e02ff */
[----:B------:R-:W-:Y:S01]  /*3650*/  UMOV UR8, UR11 ;  /* 0x0000000b00087c82 */ /* 0x000fe20008000000 */
[C---:B------:R-:W-:Y:S01]  /*3660*/  IMAD R188, R28.reuse, 0xf8, RZ ;  /* 0x000000f81cbc7824 */ /* 0x040fe200078e02ff */
[----:B------:R-:W-:Y:S01]  /*3670*/  STL [R1+0x180], R200 ;  /* 0x000180c801007387 */ /* 0x000fe20000100800 */
[C---:B-1----:R-:W-:Y:S01]  /*3680*/  IMAD R242, R28.reuse, 0xa8, RZ ;  /* 0x000000a81cf27824 */ /* 0x042fe200078e02ff */
[----:B------:R-:W-:Y:S01]  /*3690*/  UMOV UR9, UR12 ;  /* 0x0000000c00097c82 */ /* 0x000fe20008000000 */
[C---:B------:R-:W-:Y:S01]  /*36a0*/  IMAD R197, R28.reuse, 0x74, RZ ;  /* 0x000000741cc57824 */ /* 0x040fe200078e02ff */
[----:B------:R-:W-:Y:S01]  /*36b0*/  STL [R1+0x11c], R199 ;  /* 0x00011cc701007387 */ /* 0x000fe20000100800 */
[C---:B------:R-:W-:Y:S01]  /*36c0*/  IMAD R244, R28.reuse, 0xe8, RZ ;  /* 0x000000e81cf47824 */ /* 0x040fe200078e02ff */
[----:B------:R-:W-:Y:S01]  /*36d0*/  USHF.L.U64.HI UR60, UR60, 0x1, UR10 ;  /* 0x000000013c3c7899 */ /* 0x000fe2000801020a */
[C---:B------:R-:W-:Y:S01]  /*36e0*/  IMAD R118, R28.reuse, 0x3a, RZ ;  /* 0x0000003a1c767824 */ /* 0x040fe200078e02ff */
[----:B------:R-:W-:Y:S01]  /*36f0*/  STL [R1+0x190], R198 ;  /* 0x000190c601007387 */ /* 0x000fe20000100800 */
[C---:B------:R-:W-:Y:S01]  /*3700*/  IMAD R37, R28.reuse, 0x6c, RZ ;  /* 0x0000006c1c257824 */ /* 0x040fe200078e02ff */
[----:B------:R-:W-:Y:S01]  /*3710*/  UIADD3.64 UR10, UR8, 0x380, URZ ;  /* 0x00000380080a7897 */ /* 0x000fe2000fffe03f */
[C---:B------:R-:W-:Y:S01]  /*3720*/  IMAD R35, R28.reuse, 0x36, RZ ;  /* 0x000000361c237824 */ /* 0x040fe200078e02ff */
[----:B------:R-:W-:Y:S01]  /*3730*/  STL [R1+0x12c], R196 ;  /* 0x00012cc401007387 */ /* 0x000fe20000100800 */
[C---:B------:R-:W-:Y:S01]  /*3740*/  IMAD R31, R28.reuse, 0x64, RZ ;  /* 0x000000641c1f7824 */ /* 0x040fe200078e02ff */
[----:B------:R-:W-:Y:S01]  /*3750*/  UIADD3.64 UR10, UR8, 0x480, URZ ;  /* 0x00000480080a7897 */ /* 0x000fe2000fffe03f */
[C---:B------:R-:W-:Y:S01]  /*3760*/  IMAD R29, R28.reuse, 0x32, RZ ;  /* 0x000000321c1d7824 */ /* 0x040fe200078e02ff */
[----:B------:R-:W-:Y:S01]  /*3770*/  STL [R1+0x13c], R195 ;  /* 0x00013cc301007387 */ /* 0x000fe20000100800 */
[C---:B------:R-:W-:Y:S01]  /*3780*/  IMAD R30, R28.reuse, 0x5c, RZ ;  /* 0x0000005c1c1e7824 */ /* 0x040fe200078e02ff */
[----:B------:R-:W-:Y:S01]  /*3790*/  CS2R R40, SRZ ;  /* 0x0000000000287805 */ /* 0x000fe2000001ff00 */
        /* <DEDUP_REMOVED lines=25> */
[----:B------:R0:W-:Y:S01]  /*3930*/  STL [R1+0x18c], R187 ;  /* 0x00018cbb01007387 */ /* 0x0001e20000100800 */
[C---:B------:R-:W-:Y:S01]  /*3940*/  IMAD R133, R28.reuse, 0x58, RZ ;  /* 0x000000581c857824 */ /* 0x040fe200078e02ff */
[----:B------:R-:W-:Y:S01]  /*3950*/  CS2R R54, SRZ ;  /* 0x0000000000367805 */ /* 0x000fe2000001ff00 */
[C---:B------:R-:W-:Y:S01]  /*3960*/  IMAD R134, R28.reuse, 0x2c, RZ ;  /* 0x0000002c1c867824 */ /* 0x040fe200078e02ff */
[----:B------:R1:W-:Y:S01]  /*3970*/  STL [R1+0x48], R186 ;  /* 0x000048ba01007387 */ /* 0x0003e20000100800 */
[C---:B------:R-:W-:Y:S01]  /*3980*/  IMAD R136, R28.reuse, 0x16, RZ ;  /* 0x000000161c887824 */ /* 0x040fe200078e02ff */
[----:B------:R-:W-:Y:S01]  /*3990*/  CS2R R24, SRZ ;  /* 0x0000000000187805 */ /* 0x000fe2000001ff00 */
[C---:B------:R-:W-:Y:S01]  /*39a0*/  IMAD R137, R28.reuse, 0x48, RZ ;  /* 0x000000481c897824 */ /* 0x040fe200078e02ff */
[----:B------:R-:W-:Y:S01]  /*39b0*/  CS2R R26, SRZ ;  /* 0x00000000001a7805 */ /* 0x000fe2000001ff00 */
[----:B------:R-:W-:Y:S01]  /*39c0*/  IMAD R138, R28, 0x24, RZ ;  /* 0x000000241c8a7824 */ /* 0x000fe200078e02ff */
[----:B0-----:R-:W-:Y:S01]  /*39d0*/  IADD3 R187, P0, R102, R119, RZ ;  /* 0x0000007766bb7210 */ /* 0x001fe20007f1e0ff */
[----:B------:R-:W-:Y:S01]  /*39e0*/  IMAD R140, R28, 0x12, RZ ;  /* 0x000000121c8c7824 */ /* 0x000fe200078e02ff */
[-C--:B------:R-:W-:Y:S01]  /*39f0*/  LEA.HI.X.SX32 R102, R102, R125.reuse, 0x1, P3 ;  /* 0x0000007d66667211 */ /* 0x080fe200018f0eff */
[----:B------:R-:W-:Y:S01]  /*3a00*/  IMAD R141, R28, 0x70, RZ ;  /* 0x000000701c8d7824 */ /* 0x000fe200078e02ff */
[----:B-1----:R-:W-:Y:S01]  /*3a10*/  LEA.HI.X.SX32 R186, R183, R125, 0x1, P5 ;  /* 0x0000007db7ba7211 */ /* 0x002fe200028f0eff */
[----:B------:R-:W-:Y:S01]  /*3a20*/  STL [R1+0x1b0], R187 ;  /* 0x0001b0bb01007387 */ /* 0x000fe20000100800 */
[-C--:B------:R-:W-:Y:S01]  /*3a30*/  IADD3 R183, P5, R182, R119.reuse, RZ ;  /* 0x00000077b6b77210 */ /* 0x080fe20007fbe0ff */
        /* <DEDUP_REMOVED lines=9> */
[----:B------:R-:W-:Y:S01]  /*3ad0*/  UMOV UR10, UR14 ;  /* 0x0000000e000a7c82 */ /* 0x000fe20008000000 */
[----:B------:R-:W-:Y:S01]  /*3ae0*/  STL [R1+0x1c0], R182 ;  /* 0x0001c0b601007387 */ /* 0x000fe20000100800 */
[C---:B------:R-:W-:Y:S01]  /*3af0*/  IMAD R146, R28.reuse, 0x50, RZ ;  /* 0x000000501c927824 */ /* 0x040fe200078e02ff */
[----:B------:R-:W-:Y:S01]  /*3b00*/  UMOV UR11, UR15 ;  /* 0x0000000f000b7c82 */ /* 0x000fe20008000000 */
[C---:B------:R-:W-:Y:S01]  /*3b10*/  IMAD R148, R28.reuse, 0x28, RZ ;  /* 0x000000281c947824 */ /* 0x040fe200078e02ff */
[----:B------:R0:W-:Y:S01]  /*3b20*/  STL [R1+0x1ac], R180 ;  /* 0x0001acb401007387 */ /* 0x0001e20000100800 */
[C---:B------:R-:W-:Y:S01]  /*3b30*/  IMAD R149, R28.reuse, 0x14, RZ ;  /* 0x000000141c957824 */ /* 0x040fe200078e02ff */
[----:B------:R-:W-:Y:S01]  /*3b40*/  UIADD3.64 UR18, UR8, 0x400, URZ ;  /* 0x0000040008127897 */ /* 0x000fe2000fffe03f */
[C---:B------:R-:W-:Y:S01]  /*3b50*/  IMAD R151, R28.reuse, 0xa, RZ ;  /* 0x0000000a1c977824 */ /* 0x040fe200078e02ff */
[----:B------:R1:W-:Y:S01]  /*3b60*/  STL [R1+0x88], R179 ;  /* 0x000088b301007387 */ /* 0x0003e20000100800 */
[C---:B------:R-:W-:Y:S01]  /*3b70*/  IMAD R153, R28.reuse, 0x60, RZ ;  /* 0x000000601c997824 */ /* 0x040fe200078e02ff */
[----:B------:R-:W-:Y:S01]  /*3b80*/  UIADD3.64 UR12, UR8, 0x80, URZ ;  /* 0x00000080080c7897 */ /* 0x000fe2000fffe03f */
[C---:B------:R-:W-:Y:S01]  /*3b90*/  IMAD R154, R28.reuse, 0x30, RZ ;  /* 0x000000301c9a7824 */ /* 0x040fe200078e02ff */
[----:B------:R-:W-:Y:S01]  /*3ba0*/  UIADD3.64 UR16, UR8, 0x100, URZ ;  /* 0x0000010008107897 */ /* 0x000fe2000fffe03f */
        /* <DEDUP_REMOVED lines=8> */
[----:B------:R-:W-:Y:S01]  /*3c30*/  IMAD.SHL.U32 R159, R28, 0x2, RZ ;  /* 0x000000021c9f7824 */ /* 0x000fe200078e00ff */
[----:B------:R-:W-:Y:S01]  /*3c40*/  IADD3 R176, P2, R172, R119, RZ ;  /* 0x00000077acb07210 */ /* 0x000fe20007f5e0ff */
[----:B------:R-:W-:Y:S01]  /*3c50*/  STL [R1+0x1bc], R179 ;  /* 0x0001bcb301007387 */ /* 0x000fe20000100800 */
[----:B------:R-:W-:Y:S01]  /*3c60*/  LEA.HI.X.SX32 R174, R174, R125, 0x1, P1 ;  /* 0x0000007daeae7211 */ /* 0x000fe200008f0eff */
[----:B------:R-:W-:Y:S01]  /*3c70*/  IMAD.SHL.U32 R240, R28, 0x20, RZ ;  /* 0x000000201cf07824 */ /* 0x000fe200078e00ff */
[----:B------:R-:W-:Y:S01]  /*3c80*/  IADD3 R173, P1, R173, R119, RZ ;  /* 0x00000077adad7210 */ /* 0x000fe20007f3e0ff */
[----:B------:R-:W-:Y:S01]  /*3c90*/  STL [R1+0xa8], R177 ;  /* 0x0000a8b101007387 */ /* 0x000fe20000100800 */
[----:B------:R-:W-:Y:S01]  /*3ca0*/  LEA.HI.X.SX32 R172, R172, R125, 0x1, P4 ;  /* 0x0000007dacac7211 */ /* 0x000fe200020f0eff */
[C---:B------:R-:W-:Y:S01]  /*3cb0*/  IMAD.SHL.U32 R241, R28.reuse, 0x10, RZ ;  /* 0x000000101cf17824 */ /* 0x040fe200078e00ff */
[----:B------:R-:W-:Y:S01]  /*3cc0*/  UIADD3.64 UR20, UR8, 0x180, URZ ;  /* 0x0000018008147897 */ /* 0x000fe2000fffe03f */
[----:B------:R-:W-:Y:S01]  /*3cd0*/  STL [R1+0x1e0], R176 ;  /* 0x0001e0b001007387 */ /* 0x000fe20000100800 */
[----:B------:R-:W-:Y:S01]  /*3ce0*/  IMAD.SHL.U32 R101, R28, 0x80, RZ ;  /* 0x000000801c657824 */ /* 0x000fe200078e00ff */
[----:B------:R-:W-:-:S02]  /*3cf0*/  UIADD3.64 UR24, UR8, 0x200, URZ ;  /* 0x0000020008187897 */ /* 0x000fc4000fffe03f */
[----:B------:R0:W-:Y:S01]  /*3d00*/  STL [R1+0x1cc], R174 ;  /* 0x0001ccae01007387 */ /* 0x0001e20000100800 */
[----:B------:R-:W-:Y:S01]  /*3d10*/  UIADD3.64 UR28, UR8, 0x280, URZ ;  /* 0x00000280081c7897 */ /* 0x000fe2000fffe03f */
[----:B------:R-:W-:Y:S01]  /*3d20*/  SHF.R.S32.HI R100, RZ, 0x1f, R101 ;  /* 0x0000001fff647819 */ /* 0x000fe20000011465 */
[----:B------:R-:W-:Y:S01]  /*3d30*/  UIADD3.64 UR32, UR8, 0x300, URZ ;  /* 0x0000030008207897 */ /* 0x000fe2000fffe03f */
[----:B------:R1:W-:Y:S01]  /*3d40*/  STL [R1+0xc8], R173 ;  /* 0x0000c8ad01007387 */ /* 0x0003e20000100800 */
[----:B------:R-:W-:Y:S01]  /*3d50*/  UIADD3.64 UR40, UR8, 0x500, URZ ;  /* 0x0000050008287897 */ /* 0x000fe2000fffe03f */
[C---:B------:R-:W-:Y:S01]  /*3d60*/  SHF.L.U64.HI R100, R101.reuse, 0x1, R100 ;  /* 0x0000000165647819 */ /* 0x040fe20000010264 */
[----:B------:R-:W-:Y:S01]  /*3d70*/  IMAD.SHL.U32 R101, R101, 0x2, RZ ;  /* 0x0000000265657824 */ /* 0x000fe200078e00ff */
[----:B------:R2:W-:Y:S01]  /*3d80*/  STL [R1+0x24], R172 ;  /* 0x000024ac01007387 */ /* 0x0005e20000100800 */
[----:B------:R-:W-:Y:S01]  /*3d90*/  UIADD3.64 UR44, UR8, 0x580, URZ ;  /* 0x00000580082c7897 */ /* 0x000fe2000fffe03f */
[----:B0-----:R-:W-:Y:S01]  /*3da0*/  IADD3 R174, P4, R168, R119, RZ ;  /* 0x00000077a8ae7210 */ /* 0x001fe20007f9e0ff */
[----:B------:R-:W-:-:S02]  /*3db0*/  UIADD3.64 UR48, UR8, 0x600, URZ ;  /* 0x0000060008307897 */ /* 0x000fc4000fffe03f */
[----:B------:R-:W-:Y:S01]  /*3dc0*/  UIADD3.64 UR52, UR8, 0x680, URZ ;  /* 0x0000068008347897 */ /* 0x000fe2000fffe03f */
[-C--:B-1----:R-:W-:Y:S01]  /*3dd0*/  LEA.HI.X.SX32 R173, R170, R125.reuse, 0x1, P2 ;  /* 0x0000007daaad7211 */ /* 0x082fe200010f0eff */
[----:B------:R-:W-:Y:S01]  /*3de0*/  STL [R1+0x1f0], R174 ;  /* 0x0001f0ae01007387 */ /* 0x000fe20000100800 */
[----:B------:R-:W-:Y:S01]  /*3df0*/  LEA.HI.X.SX32 R170, R168, R125, 0x1, P6 ;  /* 0x0000007da8aa7211 */ /* 0x000fe200030f0eff */
[----:B------:R-:W-:Y:S01]  /*3e00*/  UIADD3.64 UR56, UR8, 0x700, URZ ;  /* 0x0000070008387897 */ /* 0x000fe2000fffe03f */
[-C--:B--2---:R-:W-:Y:S01]  /*3e10*/  IADD3 R172, P2, R169, R119.reuse, RZ ;  /* 0x00000077a9ac7210 */ /* 0x084fe20007f5e0ff */
[----:B------:R-:W-:Y:S01]  /*3e20*/  STL [R1+0x1dc], R173 ;  /* 0x0001dcad01007387 */ /* 0x000fe20000100800 */
[----:B------:R-:W-:Y:S01]  /*3e30*/  IADD3 R169, P6, R164, R119, RZ ;  /* 0x00000077a4a97210 */ /* 0x000fe20007fde0ff */
[----:B------:R-:W-:Y:S01]  /*3e40*/  UIADD3.64 UR14, UR10, 0x2, URZ ;  /* 0x000000020a0e7897 */ /* 0x000fe2000fffe03f */
[----:B------:R-:W-:Y:S01]  /*3e50*/  LEA.HI.X.SX32 R168, R166, R125, 0x1, P4 ;  /* 0x0000007da6a87211 */ /* 0x000fe200020f0eff */
        /* <DEDUP_REMOVED lines=13> */
[----:B------:R-:W-:-:S02]  /*3f30*/  UIADD3.64 UR30, UR10, 0x102, URZ ;  /* 0x000001020a1e7897 */ /* 0x000fc4000fffe03f */
[----:B------:R-:W-:Y:S01]  /*3f40*/  UIADD3.64 UR34, UR10, 0x104, URZ ;  /* 0x000001040a227897 */ /* 0x000fe2000fffe03f */
[----:B------:R-:W-:Y:S04]  /*3f50*/  STL [R1+0x108], R166 ;  /* 0x000108a601007387 */ /* 0x000fe80000100800 */
[----:B------:R-:W-:Y:S04]  /*3f60*/  STL [R1+0x64], R165 ;  /* 0x000064a501007387 */ /* 0x000fe80000100800 */
[----:B------:R-:W-:Y:S04]  /*3f70*/  STL [R1+0x210], R164 ;  /* 0x000210a401007387 */ /* 0x000fe80000100800 */
[----:B------:R0:W-:Y:S04]  /*3f80*/  STL [R1+0x1fc], R162 ;  /* 0x0001fca201007387 */ /* 0x0001e80000100800 */
[----:B------:R1:W-:Y:S04]  /*3f90*/  STL [R1+0x128], R161 ;  /* 0x000128a101007387 */ /* 0x0003e80000100800 */
[----:B------:R2:W-:Y:S01]  /*3fa0*/  STL [R1+0x84], R160 ;  /* 0x000084a001007387 */ /* 0x0005e20000100800 */
[----:B0-----:R-:W-:-:S02]  /*3fb0*/  IADD3 R162, P0, R156, R119, RZ ;  /* 0x000000779ca27210 */ /* 0x001fc40007f1e0ff */
[-C--:B------:R-:W-:Y:S02]  /*3fc0*/  LEA.HI.X.SX32 R156, R156, R125.reuse, 0x1, P3 ;  /* 0x0000007d9c9c7211 */ /* 0x080fe400018f0eff */
[----:B-1----:R-:W-:Y:S01]  /*3fd0*/  LEA.HI.X.SX32 R161, R163, R125, 0x1, P5 ;  /* 0x0000007da3a17211 */ /* 0x002fe200028f0eff */
[----:B------:R-:W-:Y:S01]  /*3fe0*/  STL [R1+0x220], R162 ;  /* 0x000220a201007387 */ /* 0x000fe20000100800 */
[----:B--2---:R-:W-:-:S03]  /*3ff0*/  IADD3 R160, P5, R167, R119, RZ ;  /* 0x00000077a7a07210 */ /* 0x004fc60007fbe0ff */
[----:B------:R0:W-:Y:S04]  /*4000*/  STL [R1+0x20c], R161 ;  /* 0x00020ca101007387 */ /* 0x0001e80000100800 */
[----:B------:R1:W-:Y:S04]  /*4010*/  STL [R1+0x148], R160 ;  /* 0x000148a001007387 */ /* 0x0003e80000100800 */
[----:B------:R2:W-:Y:S01]  /*4020*/  STL [R1+0xa4], R156 ;  /* 0x0000a49c01007387 */ /* 0x0005e20000100800 */
[C---:B0-----:R-:W-:Y:S02]  /*4030*/  IADD3 R161, P3, R152.reuse, R119, RZ ;  /* 0x0000007798a17210 */ /* 0x041fe40007f7e0ff */
[----:B------:R-:W-:-:S02]  /*4040*/  LEA.HI.X.SX32 R152, R152, R125, 0x1, P1 ;  /* 0x0000007d98987211 */ /* 0x000fc400008f0eff */
        /* <DEDUP_REMOVED lines=14> */
[----:B0-----:R-:W-:Y:S02]  /*4130*/  IADD3 R156, P2, R150, R119, RZ ;  /* 0x00000077969c7210 */ /* 0x001fe40007f5e0ff */
[----:B-1----:R-:W-:-:S03]  /*4140*/  LEA.HI.X.SX32 R152, R184, R125, 0x1, P1 ;  /* 0x0000007db8987211 */ /* 0x002fc600008f0eff */
[----:B------:R0:W-:Y:S01]  /*4150*/  STL [R1+0x250], R156 ;  /* 0x0002509c01007387 */ /* 0x0001e20000100800 */
[----:B--2---:R-:W-:-:S03]  /*4160*/  IADD3 R117, P1, R188, R119, RZ ;  /* 0x00000077bc757210 */ /* 0x004fc60007f3e0ff */
[----:B------:R1:W-:Y:S01]  /*4170*/  STL [R1+0x23c], R152 ;  /* 0x00023c9801007387 */ /* 0x0003e20000100800 */
[----:B0-----:R-:W-:Y:S02]  /*4180*/  LEA.HI.X.SX32 R156, R150, R125, 0x1, P4 ;  /* 0x0000007d969c7211 */ /* 0x001fe400020f0eff */
[----:B------:R-:W-:Y:S02]  /*4190*/  IADD3 R150, P4, R147, R119, RZ ;  /* 0x0000007793967210 */ /* 0x000fe40007f9e0ff */
[----:B-1----:R-:W-:Y:S01]  /*41a0*/  LEA.HI.X.SX32 R152, R243, R125, 0x1, P2 ;  /* 0x0000007df3987211 */ /* 0x002fe200010f0eff */
[----:B------:R-:W-:Y:S01]  /*41b0*/  STL [R1+0x104], R156 ;  /* 0x0001049c01007387 */ /* 0x000fe20000100800 */
[----:B------:R-:W-:-:S03]  /*41c0*/  IADD3 R209, P2, R244, R119, RZ ;  /* 0x00000077f4d17210 */ /* 0x000fc60007f5e0ff */
[----:B------:R0:W-:Y:S04]  /*41d0*/  STL [R1+0x260], R150 ;  /* 0x0002609601007387 */ /* 0x0001e80000100800 */
[----:B------:R1:W-:Y:S01]  /*41e0*/  STL [R1+0x24c], R152 ;  /* 0x00024c9801007387 */ /* 0x0003e20000100800 */
[-C--:B0-----:R-:W-:Y:S02]  /*41f0*/  LEA.HI.X.SX32 R150, R147, R125.reuse, 0x1, P6 ;  /* 0x0000007d93967211 */ /* 0x081fe400030f0eff */
[----:B------:R-:W-:Y:S02]  /*4200*/  LEA.HI.X.SX32 R147, R246, R125, 0x1, P4 ;  /* 0x0000007df6937211 */ /* 0x000fe400020f0eff */
[C---:B-1----:R-:W-:Y:S01]  /*4210*/  IADD3 R152, P6, R143.reuse, R119, RZ ;  /* 0x000000778f987210 */ /* 0x042fe20007fde0ff */
[----:B------:R0:W-:Y:S01]  /*4220*/  STL [R1+0x124], R150 ;  /* 0x0001249601007387 */ /* 0x0001e20000100800 */
[----:B------:R-:W-:-:S03]  /*4230*/  LEA.HI.X.SX32 R143, R143, R125, 0x1, P5 ;  /* 0x0000007d8f8f7211 */ /* 0x000fc600028f0eff */
[----:B------:R-:W-:Y:S04]  /*4240*/  STL [R1+0x270], R152 ;  /* 0x0002709801007387 */ /* 0x000fe80000100800 */
[----:B------:R1:W-:Y:S01]  /*4250*/  STL [R1+0x25c], R147 ;  /* 0x00025c9301007387 */ /* 0x0003e20000100800 */
[----:B0-----:R-:W-:-:S05]  /*4260*/  IADD3 R150, P4, R248, R119, RZ ;  /* 0x00000077f8967210 */ /* 0x001fca0007f9e0ff */
[----:B------:R0:W-:Y:S01]  /*4270*/  STL [R1+0x38], R150 ;  /* 0x0000389601007387 */ /* 0x0001e20000100800 */
[----:B-1----:R-:W-:-:S03]  /*4280*/  IADD3 R147, P5, R139, R119, RZ ;  /* 0x000000778b937210 */ /* 0x002fc60007fbe0ff */
[----:B------:R1:W-:Y:S04]  /*4290*/  STL [R1+0x144], R143 ;  /* 0x0001448f01007387 */ /* 0x0003e80000100800 */
[----:B------:R2:W-:Y:S01]  /*42a0*/  STL [R1+0x280], R147 ;  /* 0x0002809301007387 */ /* 0x0005e20000100800 */
[----:B0-----:R-:W-:Y:S02]  /*42b0*/  LEA.HI.X.SX32 R150, R249, R125, 0x1, P6 ;  /* 0x0000007df9967211 */ /* 0x001fe400030f0eff */
[----:B-1----:R-:W-:-:S03]  /*42c0*/  IADD3 R143, P6, R250, R119, RZ ;  /* 0x00000077fa8f7210 */ /* 0x002fc60007fde0ff */
[----:B------:R-:W-:Y:S01]  /*42d0*/  STL [R1+0x26c], R150 ;  /* 0x00026c9601007387 */ /* 0x000fe20000100800 */
[----:B--2---:R-:W-:-:S03]  /*42e0*/  LEA.HI.X.SX32 R147, R139, R125, 0x1, P0 ;  /* 0x0000007d8b937211 */ /* 0x004fc600000f0eff */
[----:B------:R0:W-:Y:S01]  /*42f0*/  STL [R1+0x78], R143 ;  /* 0x0000788f01007387 */ /* 0x0001e20000100800 */
[----:B------:R-:W-:-:S03]  /*4300*/  IADD3 R139, P0, R135, R119, RZ ;  /* 0x00000077878b7210 */ /* 0x000fc60007f1e0ff */
[----:B------:R-:W-:Y:S04]  /*4310*/  STL [R1+0x164], R147 ;  /* 0x0001649301007387 */ /* 0x000fe80000100800 */
[----:B------:R1:W-:Y:S01]  /*4320*/  STL [R1+0x290], R139 ;  /* 0x0002908b01007387 */ /* 0x0003e20000100800 */
[----:B0-----:R-:W-:-:S05]  /*4330*/  LEA.HI.X.SX32 R143, R251, R125, 0x1, P5 ;  /* 0x0000007dfb8f7211 */ /* 0x001fca00028f0eff */
[----:B------:R0:W-:Y:S01]  /*4340*/  STL [R1+0x27c], R143 ;  /* 0x00027c8f01007387 */ /* 0x0001e20000100800 */
[----:B-1----:R-:W-:-:S05]  /*4350*/  IADD3 R139, P5, R252, R119, RZ ;  /* 0x00000077fc8b7210 */ /* 0x002fca0007fbe0ff */
[----:B------:R1:W-:Y:S01]  /*4360*/  STL [R1+0xb8], R139 ;  /* 0x0000b88b01007387 */ /* 0x0003e20000100800 */
[----:B0-----:R-:W-:Y:S02]  /*4370*/  LEA.HI.X.SX32 R143, R135, R125, 0x1, P3 ;  /* 0x0000007d878f7211 */ /* 0x001fe400018f0eff */
[C---:B------:R-:W-:Y:S02]  /*4380*/  IADD3 R135, P3, R89.reuse, R119, RZ ;  /* 0x0000007759877210 */ /* 0x040fe40007f7e0ff */
[-C--:B------:R-:W-:Y:S01]  /*4390*/  LEA.HI.X.SX32 R89, R89, R125.reuse, 0x1, P1 ;  /* 0x0000007d59597211 */ /* 0x080fe200008f0eff */
[----:B------:R-:W-:Y:S01]  /*43a0*/  STL [R1+0x184], R143 ;  /* 0x0001848f01007387 */ /* 0x000fe20000100800 */
[----:B-1----:R-:W-:-:S03]  /*43b0*/  LEA.HI.X.SX32 R139, R245, R125, 0x1, P0 ;  /* 0x0000007df58b7211 */ /* 0x002fc600000f0eff */
[----:B------:R0:W-:Y:S01]  /*43c0*/  STL [R1+0x1a8], R135 ;  /* 0x0001a88701007387 */ /* 0x0001e20000100800 */
[----:B------:R-:W-:-:S03]  /*43d0*/  IMAD R245, R28, 0x1f, RZ ;  /* 0x0000001f1cf57824 */ /* 0x000fc600078e02ff */
[----:B------:R1:W-:Y:S01]  /*43e0*/  STL [R1+0x28c], R139 ;  /* 0x00028c8b01007387 */ /* 0x0003e20000100800 */
[C---:B0-----:R-:W-:Y:S02]  /*43f0*/  IADD3 R135, P0, R130.reuse, R119, RZ ;  /* 0x0000007782877210 */ /* 0x041fe40007f1e0ff */
[----:B-1----:R-:W-:-:S03]  /*4400*/  LEA.HI.X.SX32 R139, R130, R125, 0x1, P3 ;  /* 0x0000007d828b7211 */ /* 0x002fc600018f0eff */
[----:B------:R0:W-:Y:S01]  /*4410*/  STL [R1+0x2a0], R135 ;  /* 0x0002a08701007387 */ /* 0x0001e20000100800 */
[C---:B------:R-:W-:Y:S02]  /*4420*/  IADD3 R130, P3, R197.reuse, R119, RZ ;  /* 0x00000077c5827210 */ /* 0x040fe40007f7e0ff */
[----:B------:R-:W-:Y:S02]  /*4430*/  LEA.HI.X.SX32 R197, R197, R125, 0x1, P2 ;  /* 0x0000007dc5c57211 */ /* 0x000fe400010f0eff */
[----:B0-----:R-:W-:Y:S01]  /*4440*/  IADD3 R135, P1, R242, R119, RZ ;  /* 0x00000077f2877210 */ /* 0x001fe20007f3e0ff */
[----:B------:R-:W-:-:S04]  /*4450*/  IMAD R242, R28, 0x98, RZ ;  /* 0x000000981cf27824 */ /* 0x000fc800078e02ff */
[----:B------:R0:W-:Y:S04]  /*4460*/  STL [R1+0xf8], R135 ;  /* 0x0000f88701007387 */ /* 0x0001e80000100800 */
[----:B------:R1:W-:Y:S04]  /*4470*/  STL [R1+0x1a4], R139 ;  /* 0x0001a48b01007387 */ /* 0x0003e80000100800 */
[----:B------:R2:W-:Y:S01]  /*4480*/  STL [R1+0x1c8], R130 ;  /* 0x0001c88201007387 */ /* 0x0005e20000100800 */
[----:B0-----:R-:W-:Y:S01]  /*4490*/  LEA.HI.X.SX32 R135, R245, R125, 0x1, P0 ;  /* 0x0000007df5877211 */ /* 0x001fe200000f0eff */
[----:B------:R-:W-:Y:S01]  /*44a0*/  IMAD R245, R28, 0x1d, RZ ;  /* 0x0000001d1cf57824 */ /* 0x000fe200078e02ff */
[----:B-1----:R-:W-:-:S03]  /*44b0*/  IADD3 R139, P2, R242, R119, RZ ;  /* 0x00000077f28b7210 */ /* 0x002fc60007f5e0ff */
[----:B------:R0:W-:Y:S01]  /*44c0*/  STL [R1+0x29c], R135 ;  /* 0x00029c8701007387 */ /* 0x0001e20000100800 */
[----:B------:R-:W-:Y:S01]  /*44d0*/  IMAD R242, R28, 0x88, RZ ;  /* 0x000000881cf27824 */ /* 0x000fe200078e02ff */
[----:B--2---:R-:W-:-:S05]  /*44e0*/  IADD3 R130, P0, R118, R119, RZ ;  /* 0x0000007776827210 */ /* 0x004fca0007f1e0ff */
[----:B------:R1:W-:Y:S01]  /*44f0*/  STL [R1+0x2b0], R130 ;  /* 0x0002b08201007387 */ /* 0x0003e20000100800 */
[----:B0-----:R-:W-:-:S03]  /*4500*/  LEA.HI.X.SX32 R135, R118, R125, 0x1, P3 ;  /* 0x0000007d76877211 */ /* 0x001fc600018f0eff */
[----:B------:R-:W-:Y:S01]  /*4510*/  STL [R1+0x138], R139 ;  /* 0x0001388b01007387 */ /* 0x000fe20000100800 */
[----:B------:R-:W-:Y:S01]  /*4520*/  LEA.HI.X.SX32 R118, R245, R125, 0x1, P0 ;  /* 0x0000007df5767211 */ /* 0x000fe200000f0eff */
[----:B------:R-:W-:Y:S02]  /*4530*/  IMAD R245, R28, 0x1b, RZ ;  /* 0x0000001b1cf57824 */ /* 0x000fe400078e02ff */
[----:B------:R0:W-:Y:S01]  /*4540*/  STL [R1+0x1c4], R135 ;  /* 0x0001c48701007387 */ /* 0x0001e20000100800 */
[----:B-1----:R-:W-:-:S05]  /*4550*/  IADD3 R130, P3, R37, R119, RZ ;  /* 0x0000007725827210 */ /* 0x002fca0007f7e0ff */
[----:B------:R1:W-:Y:S01]  /*4560*/  STL [R1+0x1e8], R130 ;  /* 0x0001e88201007387 */ /* 0x0003e20000100800 */
[----:B0-----:R-:W-:-:S03]  /*4570*/  LEA.HI.X.SX32 R135, R35, R125, 0x1, P3 ;  /* 0x0000007d23877211 */ /* 0x001fc600018f0eff */
[----:B------:R0:W-:Y:S01]  /*4580*/  STL [R1+0x2ac], R118 ;  /* 0x0002ac7601007387 */ /* 0x0001e20000100800 */
[----:B-1----:R-:W-:Y:S02]  /*4590*/  IADD3 R130, P0, R35, R119, RZ ;  /* 0x0000007723827210 */ /* 0x002fe40007f1e0ff */
[----:B0-----:R-:W-:-:S03]  /*45a0*/  LEA.HI.X.SX32 R118, R37, R125, 0x1, P4 ;  /* 0x0000007d25767211 */ /* 0x001fc600020f0eff */
[----:B------:R0:W-:Y:S04]  /*45b0*/  STL [R1+0x2c0], R130 ;  /* 0x0002c08201007387 */ /* 0x0001e80000100800 */
[----:B------:R1:W-:Y:S01]  /*45c0*/  STL [R1+0x34], R118 ;  /* 0x0000347601007387 */ /* 0x0003e20000100800 */
[-C--:B0-----:R-:W-:Y:S01]  /*45d0*/  IADD3 R130, P4, R242, R119.reuse, RZ ;  /* 0x00000077f2827210 */ /* 0x081fe20007f9e0ff */
[----:B------:R-:W-:Y:S01]  /*45e0*/  IMAD R242, R28, 0xf0, RZ ;  /* 0x000000f01cf27824 */ /* 0x000fe200078e02ff */
[----:B-1----:R-:W-:-:S03]  /*45f0*/  IADD3 R118, P3, R31, R119, RZ ;  /* 0x000000771f767210 */ /* 0x002fc60007f7e0ff */
[----:B------:R0:W-:Y:S01]  /*4600*/  STL [R1+0x178], R130 ;  /* 0x0001788201007387 */ /* 0x0001e20000100800 */
[----:B------:R-:W-:-:S03]  /*4610*/  LEA.HI.X.SX32 R139, R29, R125, 0x1, P3 ;  /* 0x0000007d1d8b7211 */ /* 0x000fc600018f0eff */
[----:B------:R-:W-:Y:S04]  /*4620*/  STL [R1+0x1e4], R135 ;  /* 0x0001e48701007387 */ /* 0x000fe80000100800 */
[----:B------:R1:W-:Y:S01]  /*4630*/  STL [R1+0x208], R118 ;  /* 0x0002087601007387 */ /* 0x0003e20000100800 */
[----:B0-----:R-:W-:Y:S01]  /*4640*/  LEA.HI.X.SX32 R130, R245, R125, 0x1, P0 ;  /* 0x0000007df5827211 */ /* 0x001fe200000f0eff */
[----:B------:R-:W-:-:S04]  /*4650*/  IMAD R245, R28, 0x19, RZ ;  /* 0x000000191cf57824 */ /* 0x000fc800078e02ff */
[----:B------:R0:W-:Y:S01]  /*4660*/  STL [R1+0x2bc], R130 ;  /* 0x0002bc8201007387 */ /* 0x0001e20000100800 */
[----:B-1----:R-:W-:-:S04]  /*4670*/  IADD3 R118, P0, R29, R119, RZ ;  /* 0x000000771d767210 */ /* 0x002fc80007f1e0ff */
[-C--:B------:R-:W-:Y:S01]  /*4680*/  LEA.HI.X.SX32 R135, R245, R125.reuse, 0x1, P0 ;  /* 0x0000007df5877211 */ /* 0x080fe200000f0eff */
[----:B------:R1:W-:Y:S01]  /*4690*/  STL [R1+0x2d0], R118 ;  /* 0x0002d07601007387 */ /* 0x0003e20000100800 */
[----:B------:R-:W-:Y:S01]  /*46a0*/  IMAD R245, R28, 0x17, RZ ;  /* 0x000000171cf57824 */ /* 0x000fe200078e02ff */
[----:B0-----:R-:W-:-:S05]  /*46b0*/  LEA.HI.X.SX32 R130, R31, R125, 0x1, P6 ;  /* 0x0000007d1f827211 */ /* 0x001fca00030f0eff */
[----:B------:R0:W-:Y:S01]  /*46c0*/  STL [R1+0x74], R130 ;  /* 0x0000748201007387 */ /* 0x0001e20000100800 */
[----:B-1----:R-:W-:-:S03]  /*46d0*/  IADD3 R118, P6, R242, R119, RZ ;  /* 0x00000077f2767210 */ /* 0x002fc60007fde0ff */
[----:B------:R1:W-:Y:S01]  /*46e0*/  STL [R1+0x204], R139 ;  /* 0x0002048b01007387 */ /* 0x0003e20000100800 */
[----:B------:R-:W-:Y:S01]  /*46f0*/  IMAD R242, R28, 0xd0, RZ ;  /* 0x000000d01cf27824 */ /* 0x000fe200078e02ff */
[----:B0-----:R-:W-:-:S04]  /*4700*/  IADD3 R130, P3, R30, R119, RZ ;  /* 0x000000771e827210 */ /* 0x001fc80007f7e0ff */
[C---:B-1----:R-:W-:Y:S01]  /*4710*/  LEA.HI.X.SX32 R139, R32.reuse, R125, 0x1, P3 ;  /* 0x0000007d208b7211 */ /* 0x042fe200018f0eff */
[----:B------:R0:W-:Y:S04]  /*4720*/  STL [R1+0x228], R130 ;  /* 0x0002288201007387 */ /* 0x0001e80000100800 */
[----:B------:R1:W-:Y:S01]  /*4730*/  STL [R1+0x2cc], R135 ;  /* 0x0002cc8701007387 */ /* 0x0003e20000100800 */
[----:B0-----:R-:W-:Y:S02]  /*4740*/  IADD3 R130, P0, R32, R119, RZ ;  /* 0x0000007720827210 */ /* 0x001fe40007f1e0ff */
[----:B-1----:R-:W-:-:S03]  /*4750*/  LEA.HI.X.SX32 R135, R30, R125, 0x1, P5 ;  /* 0x0000007d1e877211 */ /* 0x002fc600028f0eff */
[----:B------:R0:W-:Y:S01]  /*4760*/  STL [R1+0x2e0], R130 ;  /* 0x0002e08201007387 */ /* 0x0001e20000100800 */
[----:B------:R-:W-:-:S03]  /*4770*/  CS2R R30, SRZ ;  /* 0x00000000001e7805 */ /* 0x000fc6000001ff00 */
[----:B------:R1:W-:Y:S01]  /*4780*/  STL [R1+0xb4], R135 ;  /* 0x0000b48701007387 */ /* 0x0003e20000100800 */
[-C--:B0-----:R-:W-:Y:S01]  /*4790*/  IADD3 R130, P5, R242, R119.reuse, RZ ;  /* 0x00000077f2827210 */ /* 0x081fe20007fbe0ff */
[----:B------:R-:W-:Y:S01]  /*47a0*/  IMAD R242, R28, 0xb0, RZ ;  /* 0x000000b01cf27824 */ /* 0x000fe200078e02ff */
[----:B-1----:R-:W-:-:S03]  /*47b0*/  IADD3 R135, P3, R33, R119, RZ ;  /* 0x0000007721877210 */ /* 0x002fc60007f7e0ff */
[----:B------:R0:W-:Y:S04]  /*47c0*/  STL [R1+0x58], R130 ;  /* 0x0000588201007387 */ /* 0x0001e80000100800 */
[----:B------:R1:W-:Y:S04]  /*47d0*/  STL [R1+0x224], R139 ;  /* 0x0002248b01007387 */ /* 0x0003e80000100800 */
[----:B------:R2:W-:Y:S01]  /*47e0*/  STL [R1+0x248], R135 ;  /* 0x0002488701007387 */ /* 0x0005e20000100800 */
[-C--:B0-----:R-:W-:Y:S01]  /*47f0*/  LEA.HI.X.SX32 R130, R245, R125.reuse, 0x1, P0 ;  /* 0x0000007df5827211 */ /* 0x081fe200000f0eff */
[----:B------:R-:W-:Y:S01]  /*4800*/  IMAD R245, R28, 0x15, RZ ;  /* 0x000000151cf57824 */ /* 0x000fe200078e02ff */
[----:B-1----:R-:W-:-:S03]  /*4810*/  LEA.HI.X.SX32 R139, R34, R125, 0x1, P3 ;  /* 0x0000007d228b7211 */ /* 0x002fc600018f0eff */
[----:B------:R0:W-:Y:S01]  /*4820*/  STL [R1+0x2dc], R130 ;  /* 0x0002dc8201007387 */ /* 0x0001e20000100800 */
[----:B--2---:R-:W-:Y:S02]  /*4830*/  IADD3 R135, P0, R34, R119, RZ ;  /* 0x0000007722877210 */ /* 0x004fe40007f1e0ff */
[----:B------:R-:W-:-:S03]  /*4840*/  CS2R R34, SRZ ;  /* 0x0000000000227805 */ /* 0x000fc6000001ff00 */
[----:B------:R1:W-:Y:S01]  /*4850*/  STL [R1+0x2f0], R135 ;  /* 0x0002f08701007387 */ /* 0x0003e20000100800 */
[----:B0-----:R-:W-:Y:S02]  /*4860*/  LEA.HI.X.SX32 R130, R33, R125, 0x1, P1 ;  /* 0x0000007d21827211 */ /* 0x001fe400008f0eff */
[----:B------:R-:W-:-:S03]  /*4870*/  CS2R R32, SRZ ;  /* 0x0000000000207805 */ /* 0x000fc6000001ff00 */
[----:B------:R0:W-:Y:S01]  /*4880*/  STL [R1+0xf4], R130 ;  /* 0x0000f48201007387 */ /* 0x0001e20000100800 */
[----:B-1----:R-:W-:Y:S01]  /*4890*/  IADD3 R135, P1, R242, R119, RZ ;  /* 0x00000077f2877210 */ /* 0x002fe20007f3e0ff */
[----:B------:R-:W-:-:S04]  /*48a0*/  IMAD R242, R28, 0x90, RZ ;  /* 0x000000901cf27824 */ /* 0x000fc800078e02ff */
[----:B------:R1:W-:Y:S01]  /*48b0*/  STL [R1+0xd8], R135 ;  /* 0x0000d88701007387 */ /* 0x0003e20000100800 */
[----:B0-----:R-:W-:-:S03]  /*48c0*/  IADD3 R130, P3, R36, R119, RZ ;  /* 0x0000007724827210 */ /* 0x001fc60007f7e0ff */
[----:B------:R0:W-:Y:S04]  /*48d0*/  STL [R1+0x244], R139 ;  /* 0x0002448b01007387 */ /* 0x0001e80000100800 */
[----:B------:R2:W-:Y:S01]  /*48e0*/  STL [R1+0x268], R130 ;  /* 0x0002688201007387 */ /* 0x0005e20000100800 */
[-C--:B-1----:R-:W-:Y:S01]  /*48f0*/  LEA.HI.X.SX32 R135, R245, R125.reuse, 0x1, P0 ;  /* 0x0000007df5877211 */ /* 0x082fe200000f0eff */
[----:B------:R-:W-:Y:S01]  /*4900*/  IMAD R245, R28, 0x13, RZ ;  /* 0x000000131cf57824 */ /* 0x000fe200078e02ff */
[----:B0-----:R-:W-:-:S03]  /*4910*/  LEA.HI.X.SX32 R139, R38, R125, 0x1, P3 ;  /* 0x0000007d268b7211 */ /* 0x001fc600018f0eff */
[----:B------:R0:W-:Y:S01]  /*4920*/  STL [R1+0x2ec], R135 ;  /* 0x0002ec8701007387 */ /* 0x0001e20000100800 */
[----:B--2---:R-:W-:-:S05]  /*4930*/  IADD3 R130, P0, R38, R119, RZ ;  /* 0x0000007726827210 */ /* 0x004fca0007f1e0ff */
        /* <DEDUP_REMOVED lines=8> */
[----:B------:R-:W-:Y:S04]  /*49c0*/  STL [R1+0x264], R139 ;  /* 0x0002648b01007387 */ /* 0x000fe80000100800 */
[----:B------:R0:W-:Y:S01]  /*49d0*/  STL [R1+0x288], R135 ;  /* 0x0002888701007387 */ /* 0x0001e20000100800 */
[----:B-1----:R-:W-:Y:S01]  /*49e0*/  LEA.HI.X.SX32 R130, R245, R125, 0x1, P0 ;  /* 0x0000007df5827211 */ /* 0x002fe200000f0eff */
[----:B------:R-:W-:-:S04]  /*49f0*/  IMAD R245, R28, 0x11, RZ ;  /* 0x000000111cf57824 */ /* 0x000fc800078e02ff */
[----:B------:R1:W-:Y:S01]  /*4a00*/  STL [R1+0x2fc], R130 ;  /* 0x0002fc8201007387 */ /* 0x0003e20000100800 */
[----:B0-----:R-:W-:-:S05]  /*4a10*/  IADD3 R135, P0, R103, R119, RZ ;  /* 0x0000007767877210 */ /* 0x001fca0007f1e0ff */
[----:B------:R0:W-:Y:S01]  /*4a20*/  STL [R1+0x310], R135 ;  /* 0x0003108701007387 */ /* 0x0001e20000100800 */
[----:B-1----:R-:W-:Y:S02]  /*4a30*/  LEA.HI.X.SX32 R130, R39, R125, 0x1, P4 ;  /* 0x0000007d27827211 */ /* 0x002fe400020f0eff */
[----:B------:R-:W-:-:S03]  /*4a40*/  CS2R R38, SRZ ;  /* 0x0000000000267805 */ /* 0x000fc6000001ff00 */
[----:B------:R1:W-:Y:S01]  /*4a50*/  STL [R1+0x174], R130 ;  /* 0x0001748201007387 */ /* 0x0003e20000100800 */
[----:B0-----:R-:W-:Y:S01]  /*4a60*/  IADD3 R135, P4, R242, R119, RZ ;  /* 0x00000077f2877210 */ /* 0x001fe20007f9e0ff */
[----:B------:R-:W-:-:S04]  /*4a70*/  IMAD R242, R28, 0xa0, RZ ;  /* 0x000000a01cf27824 */ /* 0x000fc800078e02ff */
[----:B------:R0:W-:Y:S01]  /*4a80*/  STL [R1+0xc], R135 ;  /* 0x00000c8701007387 */ /* 0x0001e20000100800 */
[----:B-1----:R-:W-:Y:S02]  /*4a90*/  LEA.HI.X.SX32 R130, R103, R125, 0x1, P3 ;  /* 0x0000007d67827211 */ /* 0x002fe400018f0eff */
[----:B------:R-:W-:-:S03]  /*4aa0*/  IADD3 R103, P3, R126, R119, RZ ;  /* 0x000000777e677210 */ /* 0x000fc60007f7e0ff */
[----:B------:R1:W-:Y:S01]  /*4ab0*/  STL [R1+0x284], R130 ;  /* 0x0002848201007387 */ /* 0x0003e20000100800 */
[----:B0-----:R-:W-:-:S03]  /*4ac0*/  LEA.HI.X.SX32 R135, R245, R125, 0x1, P0 ;  /* 0x0000007df5877211 */ /* 0x001fc600000f0eff */
[----:B------:R0:W-:Y:S01]  /*4ad0*/  STL [R1+0x1b8], R103 ;  /* 0x0001b86701007387 */ /* 0x0001e20000100800 */
[----:B------:R-:W-:-:S03]  /*4ae0*/  IMAD R245, R28, 0xf, RZ ;  /* 0x0000000f1cf57824 */ /* 0x000fc600078e02ff */
[----:B------:R-:W-:Y:S01]  /*4af0*/  STL [R1+0x30c], R135 ;  /* 0x00030c8701007387 */ /* 0x000fe20000100800 */
[----:B-1----:R-:W-:Y:S02]  /*4b00*/  IADD3 R130, P0, R127, R119, RZ ;  /* 0x000000777f827210 */ /* 0x002fe40007f1e0ff */
[----:B0-----:R-:W-:-:S03]  /*4b10*/  LEA.HI.X.SX32 R103, R126, R125, 0x1, P6 ;  /* 0x0000007d7e677211 */ /* 0x001fc600030f0eff */
[----:B------:R0:W-:Y:S01]  /*4b20*/  STL [R1+0x2a8], R130 ;  /* 0x0002a88201007387 */ /* 0x0001e20000100800 */
[----:B------:R-:W-:Y:S02]  /*4b30*/  LEA.HI.X.SX32 R126, R127, R125, 0x1, P3 ;  /* 0x0000007d7f7e7211 */ /* 0x000fe400018f0eff */
[----:B0-----:R-:W-:-:S05]  /*4b40*/  IADD3 R130, P6, R128, R119, RZ ;  /* 0x0000007780827210 */ /* 0x001fca0007fde0ff */
[----:B------:R0:W-:Y:S04]  /*4b50*/  STL [R1+0x320], R130 ;  /* 0x0003208201007387 */ /* 0x0001e80000100800 */
[----:B------:R1:W-:Y:S01]  /*4b60*/  STL [R1+0x1b4], R126 ;  /* 0x0001b47e01007387 */ /* 0x0003e20000100800 */
[----:B0-----:R-:W-:Y:S01]  /*4b70*/  IADD3 R130, P3, R242, R119, RZ ;  /* 0x00000077f2827210 */ /* 0x001fe20007f7e0ff */
[----:B------:R-:W-:Y:S01]  /*4b80*/  IMAD R242, R28, 0xc0, RZ ;  /* 0x000000c01cf27824 */ /* 0x000fe200078e02ff */
[----:B-1----:R-:W-:-:S03]  /*4b90*/  LEA.HI.X.SX32 R126, R128, R125, 0x1, P0 ;  /* 0x0000007d807e7211 */ /* 0x002fc600000f0eff */
[----:B------:R-:W-:Y:S01]  /*4ba0*/  STL [R1+0x118], R130 ;  /* 0x0001188201007387 */ /* 0x000fe20000100800 */
[----:B------:R-:W-:Y:S02]  /*4bb0*/  IADD3 R127, P0, R129, R119, RZ ;  /* 0x00000077817f7210 */ /* 0x000fe40007f1e0ff */
[----:B------:R-:W-:Y:S01]  /*4bc0*/  LEA.HI.X.SX32 R128, R245, R125, 0x1, P6 ;  /* 0x0000007df5807211 */ /* 0x000fe200030f0eff */
[----:B------:R0:W-:Y:S01]  /*4bd0*/  STL [R1+0x2a4], R126 ;  /* 0x0002a47e01007387 */ /* 0x0001e20000100800 */
[----:B------:R-:W-:-:S03]  /*4be0*/  IMAD R245, R28, 0xd, RZ ;  /* 0x0000000d1cf57824 */ /* 0x000fc600078e02ff */
[----:B------:R1:W-:Y:S04]  /*4bf0*/  STL [R1+0x1f8], R127 ;  /* 0x0001f87f01007387 */ /* 0x0003e80000100800 */
[----:B------:R-:W-:Y:S01]  /*4c00*/  STL [R1+0x31c], R128 ;  /* 0x00031c8001007387 */ /* 0x000fe20000100800 */
[----:B0-----:R-:W-:Y:S02]  /*4c10*/  IADD3 R126, P6, R131, R119, RZ ;  /* 0x00000077837e7210 */ /* 0x001fe40007fde0ff */
[----:B-1----:R-:W-:-:S03]  /*4c20*/  LEA.HI.X.SX32 R127, R129, R125, 0x1, P5 ;  /* 0x0000007d817f7211 */ /* 0x002fc600028f0eff */
[----:B------:R0:W-:Y:S04]  /*4c30*/  STL [R1+0x2c8], R126 ;  /* 0x0002c87e01007387 */ /* 0x0001e80000100800 */
[----:B------:R1:W-:Y:S01]  /*4c40*/  STL [R1+0x54], R127 ;  /* 0x0000547f01007387 */ /* 0x0003e20000100800 */
[----:B0-----:R-:W-:Y:S02]  /*4c50*/  IADD3 R126, P5, R132, R119, RZ ;  /* 0x00000077847e7210 */ /* 0x001fe40007fbe0ff */
[----:B-1----:R-:W-:-:S03]  /*4c60*/  LEA.HI.X.SX32 R127, R131, R125, 0x1, P0 ;  /* 0x0000007d837f7211 */ /* 0x002fc600000f0eff */
[----:B------:R0:W-:Y:S04]  /*4c70*/  STL [R1+0x330], R126 ;  /* 0x0003307e01007387 */ /* 0x0001e80000100800 */
[----:B------:R1:W-:Y:S01]  /*4c80*/  STL [R1+0x1f4], R127 ;  /* 0x0001f47f01007387 */ /* 0x0003e20000100800 */
[----:B0-----:R-:W-:Y:S01]  /*4c90*/  IADD3 R126, P0, R242, R119, RZ ;  /* 0x00000077f27e7210 */ /* 0x001fe20007f1e0ff */
[----:B------:R-:W-:Y:S01]  /*4ca0*/  IMAD R242, R28, 0x3, RZ ;  /* 0x000000031cf27824 */ /* 0x000fe200078e02ff */
[----:B-1----:R-:W-:-:S03]  /*4cb0*/  LEA.HI.X.SX32 R127, R132, R125, 0x1, P6 ;  /* 0x0000007d847f7211 */ /* 0x002fc600030f0eff */
[----:B------:R0:W-:Y:S01]  /*4cc0*/  STL [R1+0x98], R126 ;  /* 0x0000987e01007387 */ /* 0x0001e20000100800 */
[----:B------:R-:W-:-:S03]  /*4cd0*/  IADD3 R128, P6, R133, R119, RZ ;  /* 0x0000007785807210 */ /* 0x000fc60007fde0ff */
[----:B------:R1:W-:Y:S04]  /*4ce0*/  STL [R1+0x2c4], R127 ;  /* 0x0002c47f01007387 */ /* 0x0003e80000100800 */
[----:B------:R2:W-:Y:S01]  /*4cf0*/  STL [R1+0x238], R128 ;  /* 0x0002388001007387 */ /* 0x0005e20000100800 */
[----:B0-----:R-:W-:Y:S01]  /*4d00*/  LEA.HI.X.SX32 R126, R245, R125, 0x1, P5 ;  /* 0x0000007df57e7211 */ /* 0x001fe200028f0eff */
[----:B------:R-:W-:Y:S01]  /*4d10*/  IMAD R245, R28, 0xb, RZ ;  /* 0x0000000b1cf57824 */ /* 0x000fe200078e02ff */
[----:B-1----:R-:W-:-:S03]  /*4d20*/  IADD3 R127, P5, R134, R119, RZ ;  /* 0x00000077867f7210 */ /* 0x002fc60007fbe0ff */
[----:B------:R0:W-:Y:S01]  /*4d30*/  STL [R1+0x32c], R126 ;  /* 0x00032c7e01007387 */ /* 0x0001e20000100800 */
[----:B--2---:R-:W-:-:S03]  /*4d40*/  LEA.HI.X.SX32 R128, R133, R125, 0x1, P1 ;  /* 0x0000007d85807211 */ /* 0x004fc600008f0eff */
        /* <DEDUP_REMOVED lines=18> */
[----:B------:R2:W-:Y:S01]  /*4e70*/  STL [R1+0x154], R128 ;  /* 0x0001548001007387 */ /* 0x0005e20000100800 */
[----:B0-----:R-:W-:Y:S02]  /*4e80*/  IADD3 R126, P2, R141, R119, RZ ;  /* 0x000000778d7e7210 */ /* 0x001fe40007f5e0ff */
[----:B-1----:R-:W-:-:S03]  /*4e90*/  LEA.HI.X.SX32 R127, R138, R125, 0x1, P6 ;  /* 0x0000007d8a7f7211 */ /* 0x002fc600030f0eff */
[----:B------:R0:W-:Y:S01]  /*4ea0*/  STL [R1+0x1d8], R126 ;  /* 0x0001d87e01007387 */ /* 0x0001e20000100800 */
[----:B--2---:R-:W-:-:S03]  /*4eb0*/  LEA.HI.X.SX32 R128, R140, R125, 0x1, P5 ;  /* 0x0000007d8c807211 */ /* 0x004fc600028f0eff */
[----:B------:R1:W-:Y:S01]  /*4ec0*/  STL [R1+0x274], R127 ;  /* 0x0002747f01007387 */ /* 0x0003e20000100800 */
[-C--:B0-----:R-:W-:Y:S02]  /*4ed0*/  IADD3 R126, P6, R142, R119.reuse, RZ ;  /* 0x000000778e7e7210 */ /* 0x081fe40007fde0ff */
[----:B-1----:R-:W-:-:S03]  /*4ee0*/  IADD3 R127, P5, R144, R119, RZ ;  /* 0x00000077907f7210 */ /* 0x002fc60007fbe0ff */
[----:B------:R0:W-:Y:S04]  /*4ef0*/  STL [R1+0x2b8], R126 ;  /* 0x0002b87e01007387 */ /* 0x0001e80000100800 */
        /* <DEDUP_REMOVED lines=12> */
[----:B--2---:R-:W-:-:S03]  /*4fc0*/  IADD3 R127, P2, R148, R119, RZ ;  /* 0x00000077947f7210 */ /* 0x004fc60007f5e0ff */
[----:B------:R1:W-:Y:S04]  /*4fd0*/  STL [R1+0x1d4], R128 ;  /* 0x0001d48001007387 */ /* 0x0003e80000100800 */
[----:B------:R2:W-:Y:S01]  /*4fe0*/  STL [R1+0x2f8], R127 ;  /* 0x0002f87f01007387 */ /* 0x0005e20000100800 */
[-C--:B0-----:R-:W-:Y:S02]  /*4ff0*/  LEA.HI.X.SX32 R126, R144, R125.reuse, 0x1, P6 ;  /* 0x0000007d907e7211 */ /* 0x081fe400030f0eff */
[----:B-1----:R-:W-:-:S03]  /*5000*/  LEA.HI.X.SX32 R128, R145, R125, 0x1, P5 ;  /* 0x0000007d91807211 */ /* 0x002fc600028f0eff */
[----:B------:R0:W-:Y:S01]  /*5010*/  STL [R1+0x2b4], R126 ;  /* 0x0002b47e01007387 */ /* 0x0001e20000100800 */
[----:B--2---:R-:W-:-:S05]  /*5020*/  IADD3 R127, P6, R149, R119, RZ ;  /* 0x00000077957f7210 */ /* 0x004fca0007fde0ff */
[----:B------:R1:W-:Y:S01]  /*5030*/  STL [R1+0x348], R127 ;  /* 0x0003487f01007387 */ /* 0x0003e20000100800 */
[----:B0-----:R-:W-:-:S03]  /*5040*/  IADD3 R126, P5, R151, R119, RZ ;  /* 0x00000077977e7210 */ /* 0x001fc60007fbe0ff */
[----:B------:R0:W-:Y:S04]  /*5050*/  STL [R1+0x324], R128 ;  /* 0x0003248001007387 */ /* 0x0001e80000100800 */
[----:B------:R2:W-:Y:S01]  /*5060*/  STL [R1+0x370], R126 ;  /* 0x0003707e01007387 */ /* 0x0005e20000100800 */
[----:B-1----:R-:W-:Y:S01]  /*5070*/  LEA.HI.X.SX32 R127, R245, R125, 0x1, P1 ;  /* 0x0000007df57f7211 */ /* 0x002fe200008f0eff */
[----:B------:R-:W-:Y:S01]  /*5080*/  IMAD R245, R28, 0x5, RZ ;  /* 0x000000051cf57824 */ /* 0x000fe200078e02ff */
[----:B0-----:R-:W-:-:S03]  /*5090*/  IADD3 R128, P1, R153, R119, RZ ;  /* 0x0000007799807210 */ /* 0x001fc60007f3e0ff */
        /* <DEDUP_REMOVED lines=19> */
[C---:B------:R-:W-:Y:S01]  /*51d0*/  IMAD.SHL.U32 R245, R28.reuse, 0x40, RZ ;  /* 0x000000401cf57824 */ /* 0x040fe200078e00ff */
[----:B0-----:R-:W-:-:S03]  /*51e0*/  LEA R128, P5, R28, R119, 0x7 ;  /* 0x000000771c807211 */ /* 0x001fc600078a38ff */
[----:B------:R0:W-:Y:S01]  /*51f0*/  STL [R1+0x36c], R126 ;  /* 0x00036c7e01007387 */ /* 0x0001e20000100800 */
[----:B--2---:R-:W-:-:S03]  /*5200*/  LEA.HI.X.SX32 R127, R153, R125, 0x1, P0 ;  /* 0x0000007d997f7211 */ /* 0x004fc600000f0eff */
[----:B------:R1:W-:Y:S04]  /*5210*/  STL [R1+0x198], R128 ;  /* 0x0001988001007387 */ /* 0x0003e80000100800 */
[----:B------:R2:W-:Y:S01]  /*5220*/  STL [R1+0x94], R127 ;  /* 0x0000947f01007387 */ /* 0x0005e20000100800 */
[----:B0-----:R-:W-:Y:S02]  /*5230*/  LEA R126, P0, R28, R119, 0x6 ;  /* 0x000000771c7e7211 */ /* 0x001fe400078030ff */
[----:B-1----:R-:W-:-:S03]  /*5240*/  LEA.HI.X.SX32 R128, R154, R125, 0x1, P1 ;  /* 0x0000007d9a807211 */ /* 0x002fc600008f0eff */
[----:B------:R0:W-:Y:S01]  /*5250*/  STL [R1+0x298], R126 ;  /* 0x0002987e01007387 */ /* 0x0001e20000100800 */
[----:B--2---:R-:W-:-:S03]  /*5260*/  LEA R127, P1, R28, R119, 0x5 ;  /* 0x000000771c7f7211 */ /* 0x004fc600078228ff */
[----:B------:R1:W-:Y:S04]  /*5270*/  STL [R1+0x214], R128 ;  /* 0x0002148001007387 */ /* 0x0003e80000100800 */
[----:B------:R2:W-:Y:S01]  /*5280*/  STL [R1+0x318], R127 ;  /* 0x0003187f01007387 */ /* 0x0005e20000100800 */
[----:B0-----:R-:W-:Y:S02]  /*5290*/  LEA.HI.X.SX32 R126, R155, R125, 0x1, P3 ;  /* 0x0000007d9b7e7211 */ /* 0x001fe400018f0eff */
[----:B-1----:R-:W-:-:S03]  /*52a0*/  LEA R128, P3, R28, R119, 0x4 ;  /* 0x000000771c807211 */ /* 0x002fc600078620ff */
[----:B------:R0:W-:Y:S01]  /*52b0*/  STL [R1+0x2d4], R126 ;  /* 0x0002d47e01007387 */ /* 0x0001e20000100800 */
[----:B--2---:R-:W-:-:S03]  /*52c0*/  LEA.HI.X.SX32 R127, R157, R125, 0x1, P4 ;  /* 0x0000007d9d7f7211 */ /* 0x004fc600020f0eff */
[----:B------:R1:W-:Y:S04]  /*52d0*/  STL [R1+0x358], R128 ;  /* 0x0003588001007387 */ /* 0x0003e80000100800 */
[----:B------:R2:W-:Y:S01]  /*52e0*/  STL [R1+0x334], R127 ;  /* 0x0003347f01007387 */ /* 0x0005e20000100800 */
[----:B0-----:R-:W-:Y:S02]  /*52f0*/  LEA R126, P4, R28, R119, 0x3 ;  /* 0x000000771c7e7211 */ /* 0x001fe400078818ff */
[----:B-1----:R-:W-:-:S03]  /*5300*/  LEA.HI.X.SX32 R128, R242, R125, 0x1, P6 ;  /* 0x0000007df2807211 */ /* 0x002fc600030f0eff */
[----:B------:R0:W-:Y:S01]  /*5310*/  STL [R1+0x378], R126 ;  /* 0x0003787e01007387 */ /* 0x0001e20000100800 */
[----:B------:R-:W-:Y:S01]  /*5320*/  IMAD.SHL.U32 R242, R28, 0x8, RZ ;  /* 0x000000081cf27824 */ /* 0x000fe200078e00ff */
[----:B--2---:R-:W-:-:S05]  /*5330*/  LEA.HI.X.SX32 R127, R158, R125, 0x1, P2 ;  /* 0x0000007d9e7f7211 */ /* 0x004fca00010f0eff */
[----:B------:R1:W-:Y:S01]  /*5340*/  STL [R1+0x364], R127 ;  /* 0x0003647f01007387 */ /* 0x0003e20000100800 */
[----:B0-----:R-:W-:-:S05]  /*5350*/  IADD3 R126, P2, R159, R119, RZ ;  /* 0x000000779f7e7210 */ /* 0x001fca0007f5e0ff */
[----:B------:R0:W-:Y:S01]  /*5360*/  STL [R1+0x390], R126 ;  /* 0x0003907e01007387 */ /* 0x0001e20000100800 */
[----:B-1----:R-:W-:-:S03]  /*5370*/  LEA R127, P6, R28, R119, 0x2 ;  /* 0x000000771c7f7211 */ /* 0x002fc600078c10ff */
[----:B------:R1:W-:Y:S04]  /*5380*/  STL [R1+0x37c], R128 ;  /* 0x00037c8001007387 */ /* 0x0003e80000100800 */
[----:B------:R2:W-:Y:S01]  /*5390*/  STL [R1+0x388], R127 ;  /* 0x0003887f01007387 */ /* 0x0005e20000100800 */
[-C--:B0-----:R-:W-:Y:S01]  /*53a0*/  LEA.HI.X.SX32 R126, R245, R125.reuse, 0x1, P5 ;  /* 0x0000007df57e7211 */ /* 0x081fe200028f0eff */
[----:B------:R-:W-:Y:S01]  /*53b0*/  IMAD.SHL.U32 R245, R28, 0x4, RZ ;  /* 0x000000041cf57824 */ /* 0x000fe200078e00ff */
[----:B-1----:R-:W-:-:S03]  /*53c0*/  LEA.HI.X.SX32 R128, R240, R125, 0x1, P0 ;  /* 0x0000007df0807211 */ /* 0x002fc600000f0eff */
[----:B------:R0:W-:Y:S01]  /*53d0*/  STL [R1+0x194], R126 ;  /* 0x0001947e01007387 */ /* 0x0001e20000100800 */
[----:B--2---:R-:W-:-:S03]  /*53e0*/  LEA.HI.X.SX32 R127, R241, R125, 0x1, P1 ;  /* 0x0000007df17f7211 */ /* 0x004fc600008f0eff */
[----:B------:R1:W-:Y:S04]  /*53f0*/  STL [R1+0x294], R128 ;  /* 0x0002948001007387 */ /* 0x0003e80000100800 */
[----:B------:R2:W-:Y:S01]  /*5400*/  STL [R1+0x314], R127 ;  /* 0x0003147f01007387 */ /* 0x0005e20000100800 */
[-C--:B0-----:R-:W-:Y:S02]  /*5410*/  LEA.HI.X.SX32 R126, R242, R125.reuse, 0x1, P3 ;  /* 0x0000007df27e7211 */ /* 0x081fe400018f0eff */
[----:B-1----:R-:W-:-:S03]  /*5420*/  LEA.HI.X.SX32 R128, R245, R125, 0x1, P4 ;  /* 0x0000007df5807211 */ /* 0x002fc600020f0eff */
[----:B------:R0:W-:Y:S01]  /*5430*/  STL [R1+0x354], R126 ;  /* 0x0003547e01007387 */ /* 0x0001e20000100800 */
[----:B--2---:R-:W-:-:S03]  /*5440*/  LEA.HI.X.SX32 R127, R28, R125, 0x1, P2 ;  /* 0x0000007d1c7f7211 */ /* 0x004fc600010f0eff */
[----:B------:R1:W-:Y:S01]  /*5450*/  STL [R1+0x374], R128 ;  /* 0x0003748001007387 */ /* 0x0003e20000100800 */
[----:B------:R-:W-:-:S03]  /*5460*/  CS2R R28, SRZ ;  /* 0x00000000001c7805 */ /* 0x000fc6000001ff00 */
[----:B------:R2:W-:Y:S01]  /*5470*/  STL [R1+0x38c], R127 ;  /* 0x00038c7f01007387 */ /* 0x0005e20000100800 */
[----:B0-----:R-:W-:Y:S02]  /*5480*/  LEA.HI.X.SX32 R126, R159, R125, 0x1, P6 ;  /* 0x0000007d9f7e7211 */ /* 0x001fe400030f0eff */
[----:B-1----:R-:W-:-:S03]  /*5490*/  LOP3.LUT R128, R2, 0x30, RZ, 0x3c, !PT ;  /* 0x0000003002807812 */ /* 0x002fc600078e3cff */
[----:B------:R0:W-:Y:S01]  /*54a0*/  STL [R1+0x384], R126 ;  /* 0x0003847e01007387 */ /* 0x0001e20000100800 */
[C---:B------:R-:W-:Y:S02]  /*54b0*/  LOP3.LUT R128, R2.reuse, 0x60, RZ, 0x3c, !PT ;  /* 0x0000006002807812 */ /* 0x040fe400078e3cff */
[C---:B--2---:R-:W-:Y:S02]  /*54c0*/  LOP3.LUT R127, R2.reuse, 0x10, RZ, 0x3c, !PT ;  /* 0x00000010027f7812 */ /* 0x044fe400078e3cff */
[C---:B------:R-:W-:Y:S02]  /*54d0*/  LOP3.LUT R127, R2.reuse, 0x40, RZ, 0x3c, !PT ;  /* 0x00000040027f7812 */ /* 0x040fe400078e3cff */
[C---:B------:R-:W-:Y:S02]  /*54e0*/  LOP3.LUT R127, R2.reuse, 0x70, RZ, 0x3c, !PT ;  /* 0x00000070027f7812 */ /* 0x040fe400078e3cff */
[----:B------:R-:W-:Y:S02]  /*54f0*/  LOP3.LUT R128, R3, 0x20, RZ, 0x3c, !PT ;  /* 0x0000002003807812 */ /* 0x000fe400078e3cff */
[----:B0-----:R-:W-:-:S02]  /*5500*/  LOP3.LUT R126, R2, 0x20, RZ, 0x3c, !PT ;  /* 0x00000020027e7812 */ /* 0x001fc400078e3cff */
[----:B------:R-:W-:Y:S02]  /*5510*/  LOP3.LUT R126, R2, 0x50, RZ, 0x3c, !PT ;  /* 0x00000050027e7812 */ /* 0x000fe400078e3cff */
[C---:B------:R-:W-:Y:S02]  /*5520*/  LOP3.LUT R126, R3.reuse, 0x10, RZ, 0x3c, !PT ;  /* 0x00000010037e7812 */ /* 0x040fe400078e3cff */
[C---:B------:R-:W-:Y:S02]  /*5530*/  LOP3.LUT R127, R3.reuse, 0x30, RZ, 0x3c, !PT ;  /* 0x00000030037f7812 */ /* 0x040fe400078e3cff */
[C---:B------:R-:W-:Y:S02]  /*5540*/  LOP3.LUT R126, R3.reuse, 0x40, RZ, 0x3c, !PT ;  /* 0x00000040037e7812 */ /* 0x040fe400078e3cff */
[C---:B------:R-:W-:Y:S02]  /*5550*/  LOP3.LUT R128, R3.reuse, 0x50, RZ, 0x3c, !PT ;  /* 0x0000005003807812 */ /* 0x040fe400078e3cff */
[----:B------:R-:W-:-:S02]  /*5560*/  LOP3.LUT R127, R3, 0x60, RZ, 0x3c, !PT ;  /* 0x00000060037f7812 */ /* 0x000fc400078e3cff */
[----:B------:R-:W-:-:S07]  /*5570*/  LOP3.LUT R126, R3, 0x70, RZ, 0x3c, !PT ;  /* 0x00000070037e7812 */ /* 0x000fce00078e3cff */
.L_x_1:
[----:B------:R-:W-:Y:S01]  /*5580*/  STL [R1+0x43c], R57 ;  /* 0x00043c3901007387 */ /* 0x000fe20000100800 */
[----:B------:R-:W-:Y:S01]  /*5590*/  MOV R126, UR48 ;  /* 0x00000030007e7c02 */ /* 0x000fe20008000f00 */
[----:B------:R-:W0:Y:S02]  /*55a0*/  LDC R175, c[0x0][0x230] ;  /* 0x00008c00ffaf7b82 */ /* 0x000e240000000800 */
[----:B------:R-:W-:Y:S04]  /*55b0*/  STL [R1+0x438], R15 ;  /* 0x0004380f01007387 */ /* 0x000fe80000100800 */
[----:B------:R-:W-:Y:S04]  /*55c0*/  STL [R1+0x434], R23 ;  /* 0x0004341701007387 */ /* 0x000fe80000100800 */
[----:B------:R-:W-:Y:S04]  /*55d0*/  STL [R1+0x430], R13 ;  /* 0x0004300d01007387 */ /* 0x000fe80000100800 */
[----:B------:R-:W-:Y:S04]  /*55e0*/  STL [R1+0x400], R3 ;  /* 0x0004000301007387 */ /* 0x000fe80000100800 */
[----:B------:R1:W-:Y:S01]  /*55f0*/  STL [R1+0x3f8], R100 ;  /* 0x0003f86401007387 */ /* 0x0003e20000100800 */
[----:B------:R-:W-:-:S03]  /*5600*/  MOV R101, UR53 ;  /* 0x0000003500657c02 */ /* 0x000fc60008000f00 */
[----:B-----5:R2:W-:Y:S01]  /*5610*/  STL [R1+0x3e8], R0 ;  /* 0x0003e80001007387 */ /* 0x0205e20000100800 */
[----:B-1----:R-:W-:-:S03]  /*5620*/  MOV R100, UR49 ;  /* 0x0000003100647c02 */ /* 0x002fc60008000f00 */
[----:B--2---:R-:W2:Y:S04]  /*5630*/  LDL.LU R0, [R1+0x4] ;  /* 0x0000040001007983 */ /* 0x004ea80000300800 */
[----:B------:R1:W-:Y:S04]  /*5640*/  STL [R1+0x3b8], R100 ;  /* 0x0003b86401007387 */ /* 0x0003e80000100800 */
[----:B-1----:R-:W3:Y:S04]  /*5650*/  LDL R100, [R1+0x390] ;  /* 0x0003900001647983 */ /* 0x002ee80000100800 */
[----:B------:R1:W-:Y:S04]  /*5660*/  STL [R1+0x3b4], R126 ;  /* 0x0003b47e01007387 */ /* 0x0003e80000100800 */
[----:B------:R4:W-:Y:S04]  /*5670*/  STL [R1+0x3b0], R101 ;  /* 0x0003b06501007387 */ /* 0x0009e80000100800 */
[----:B------:R-:W2:Y:S01]  /*5680*/  LDL R140, [R1+0x38c] ;  /* 0x00038c00018c7983 */ /* 0x000ea20000100800 */
[----:B0-----:R-:W-:Y:S01]  /*5690*/  IMAD R175, R99, -0x80, R175 ;  /* 0xffffff8063af7824 */ /* 0x001fe200078e02af */
[----:B-1----:R-:W-:-:S04]  /*56a0*/  MOV R126, UR52 ;  /* 0x00000034007e7c02 */ /* 0x002fc80008000f00 */
[C---:B------:R-:W-:Y:S02]  /*56b0*/  ISETP.GT.AND P0, PT, R175.reuse, RZ, PT ;  /* 0x000000ffaf00720c */ /* 0x040fe40003f04270 */
[----:B------:R-:W-:Y:S02]  /*56c0*/  ISETP.GT.AND P1, PT, R175, 0x1, PT ;  /* 0x00000001af00780c */ /* 0x000fe40003f24270 */
[----:B----4-:R-:W-:Y:S01]  /*56d0*/  MOV R101, UR57 ;  /* 0x0000003900657c02 */ /* 0x010fe20008000f00 */
[----:B------:R0:W-:Y:S01]  /*56e0*/  STL [R1+0x3ac], R126 ;  /* 0x0003ac7e01007387 */ /* 0x0001e20000100800 */
[----:B------:R-:W-:-:S03]  /*56f0*/  PRMT R163, RZ, 0x7610, R163 ;  /* 0x00007610ffa37816 */ /* 0x000fc600000000a3 */
[----:B------:R-:W4:Y:S04]  /*5700*/  LDL R138, [R1+0x37c] ;  /* 0x00037c00018a7983 */ /* 0x000f280000100800 */
[----:B------:R-:W4:Y:S01]  /*5710*/  LDL R137, [R1+0x380] ;  /* 0x0003800001897983 */ /* 0x000f220000100800 */
[----:B------:R-:W-:Y:S02]  /*5720*/  @P0 IMAD.MOV.U32 R127, RZ, RZ, R125 ;  /* 0x000000ffff7f0224 */ /* 0x000fe400078e007d */
[----:B0-----:R-:W-:Y:S01]  /*5730*/  @P0 IMAD.MOV.U32 R126, RZ, RZ, R119 ;  /* 0x000000ffff7e0224 */ /* 0x001fe200078e0077 */
[----:B------:R0:W-:Y:S01]  /*5740*/  STL [R1+0x3a8], R101 ;  /* 0x0003a86501007387 */ /* 0x0001e20000100800 */
[----:B------:R-:W-:-:S03]  /*5750*/  PRMT R148, RZ, 0x7610, R148 ;  /* 0x00007610ff947816 */ /* 0x000fc60000000094 */
[----:B------:R3:W4:Y:S01]  /*5760*/  @P0 LDG.E.U16 R163, desc[UR6][R126.64] ;  /* 0x000000067ea30981 */ /* 0x000722000c1e1500 */
[----:B0-----:R-:W-:-:S05]  /*5770*/  MOV R101, UR56 ;  /* 0x0000003800657c02 */ /* 0x001fca0008000f00 */
[----:B------:R-:W-:Y:S04]  /*5780*/  STL [R1+0x404], R101 ;  /* 0x0004046501007387 */ /* 0x000fe80000100800 */
[----:B------:R-:W-:Y:S04]  /*5790*/  STL [R1+0x408], R99 ;  /* 0x0004086301007387 */ /* 0x000fe80000100800 */
[----:B------:R-:W-:Y:S04]  /*57a0*/  STL [R1+0x40c], R119 ;  /* 0x00040c7701007387 */ /* 0x000fe80000100800 */
[----:B------:R0:W-:Y:S04]  /*57b0*/  STL [R1+0x3fc], R125 ;  /* 0x0003fc7d01007387 */ /* 0x0001e80000100800 */
[----:B------:R-:W4:Y:S01]  /*57c0*/  LDL R141, [R1+0x374] ;  /* 0x00037400018d7983 */ /* 0x000f220000100800 */
[----:B---3--:R-:W-:-:S02]  /*57d0*/  @P1 IMAD.MOV.U32 R126, RZ, RZ, R100 ;  /* 0x000000ffff7e1224 */ /* 0x008fc400078e0064 */
[----:B--2---:R-:W-:Y:S02]  /*57e0*/  @P1 IMAD.MOV.U32 R127, RZ, RZ, R140 ;  /* 0x000000ffff7f1224 */ /* 0x004fe400078e008c */
[----:B------:R-:W2:Y:S04]  /*57f0*/  LDL R140, [R1+0x36c] ;  /* 0x00036c00018c7983 */ /* 0x000ea80000100800 */
[----:B0-----:R-:W3:Y:S04]  /*5800*/  LDL.LU R125, [R1+0x378] ;  /* 0x00037800017d7983 */ /* 0x001ee80000300800 */
[----:B------:R-:W2:Y:S04]  /*5810*/  LDL.LU R100, [R1+0x370] ;  /* 0x0003700001647983 */ /* 0x000ea80000300800 */
[----:B------:R0:W2:Y:S04]  /*5820*/  @P1 LDG.E.U16 R148, desc[UR6][R126.64] ;  /* 0x000000067e941981 */ /* 0x0000a8000c1e1500 */
[----:B------:R-:W0:Y:S04]  /*5830*/  LDL R126, [R1+0x384] ;  /* 0x00038400017e7983 */ /* 0x000e280000100800 */
[----:B------:R-:W0:Y:S01]  /*5840*/  LDL R127, [R1+0x388] ;  /* 0x00038800017f7983 */ /* 0x000e220000100800 */
[----:B------:R-:W-:-:S02]  /*5850*/  ISETP.GT.AND P2, PT, R175, 0x2, PT ;  /* 0x00000002af00780c */ /* 0x000fc40003f44270 */
[----:B------:R-:W-:Y:S02]  /*5860*/  ISETP.GT.AND P3, PT, R175, 0x3, PT ;  /* 0x00000003af00780c */ /* 0x000fe40003f64270 */
[----:B------:R-:W-:Y:S02]  /*5870*/  PRMT R57, RZ, 0x7610, R57 ;  /* 0x00007610ff397816 */ /* 0x000fe40000000039 */
[----:B------:R-:W-:-:S07]  /*5880*/  PRMT R15, RZ, 0x7610, R15 ;  /* 0x00007610ff0f7816 */ /* 0x000fce000000000f */
[----:B0-----:R-:W-:-:S04]  /*5890*/  @P2 LOP3.LUT R127, R127, R126, RZ, 0x3c, !PT ;  /* 0x0000007e7f7f2212 */ /* 0x001fc800078e3cff */
[----:B------:R-:W-:-:S04]  /*58a0*/  @P2 LOP3.LUT R126, R127, R126, RZ, 0x3c, !PT ;  /* 0x0000007e7f7e2212 */ /* 0x000fc800078e3cff */
[----:B------:R-:W-:-:S05]  /*58b0*/  @P2 LOP3.LUT R127, R127, R126, RZ, 0x3c, !PT ;  /* 0x0000007e7f7f2212 */ /* 0x000fca00078e3cff */
[----:B------:R4:W3:Y:S02]  /*58c0*/  @P2 LDG.E.U16 R57, desc[UR6][R126.64] ;  /* 0x000000067e392981 */ /* 0x0008e4000c1e1500 */
[----:B----4-:R-:W-:Y:S02]  /*58d0*/  @P3 IMAD.MOV.U32 R126, RZ, RZ, R137 ;  /* 0x000000ffff7e3224 */ /* 0x010fe400078e0089 */
[----:B------:R-:W-:-:S05]  /*58e0*/  @P3 IMAD.MOV.U32 R127, RZ, RZ, R138 ;  /* 0x000000ffff7f3224 */ /* 0x000fca00078e008a */
[----:B------:R0:W4:Y:S01]  /*58f0*/  @P3 LDG.E.U16 R15, desc[UR6][R126.64] ;  /* 0x000000067e0f3981 */ /* 0x000122000c1e1500 */
[----:B------:R-:W-:Y:S02]  /*5900*/  ISETP.GT.AND P4, PT, R175, 0x4, PT ;  /* 0x00000004af00780c */ /* 0x000fe40003f84270 */
[----:B------:R-:W-:Y:S02]  /*5910*/  PRMT R139, RZ, 0x7610, R139 ;  /* 0x00007610ff8b7816 */ /* 0x000fe4000000008b */
[----:B0-----:R-:W-:-:S09]  /*5920*/  PRMT R126, RZ, 0x7610, R126 ;  /* 0x00007610ff7e7816 */ /* 0x001fd2000000007e */
[----:B------:R-:W-:Y:S01]  /*5930*/  @P4 IMAD.MOV.U32 R127, RZ, RZ, R141 ;  /* 0x000000ffff7f4224 */ /* 0x000fe200078e008d */
[----:B---3--:R0:W-:Y:S04]  /*5940*/  STL [R1+0x3a4], R57 ;  /* 0x0003a43901007387 */ /* 0x0081e80000100800 */
[----:B0-----:R-:W3:Y:S04]  /*5950*/  LDL.LU R57, [R1+0x43c] ;  /* 0x00043c0001397983 */ /* 0x001ee80000300800 */
[----:B------:R-:W3:Y:S04]  /*5960*/  LDL R138, [R1+0x364] ;  /* 0x00036400018a7983 */ /* 0x000ee80000100800 */
[----:B------:R-:W3:Y:S04]  /*5970*/  LDL R137, [R1+0x368] ;  /* 0x0003680001897983 */ /* 0x000ee80000100800 */
[----:B----4-:R0:W-:Y:S04]  /*5980*/  STL [R1+0x3a0], R15 ;  /* 0x0003a00f01007387 */ /* 0x0101e80000100800 */
[----:B0-----:R-:W4:Y:S04]  /*5990*/  LDL.LU R15, [R1+0x438] ;  /* 0x00043800010f7983 */ /* 0x001f280000300800 */
[----:B------:R0:W-:Y:S02]  /*59a0*/  STL.S16 [R1+0x394], R126 ;  /* 0x0003947e01007387 */ /* 0x0001e40000100600 */
[----:B0-----:R-:W-:-:S05]  /*59b0*/  @P4 IMAD.MOV.U32 R126, RZ, RZ, R125 ;  /* 0x000000ffff7e4224 */ /* 0x001fca00078e007d */
[----:B------:R2:W3:Y:S01]  /*59c0*/  @P4 LDG.E.U16 R139, desc[UR6][R126.64] ;  /* 0x000000067e8b4981 */ /* 0x0004e2000c1e1500 */
[----:B------:R-:W-:Y:S02]  /*59d0*/  ISETP.GT.AND P5, PT, R175, 0x5, PT ;  /* 0x00000005af00780c */ /* 0x000fe40003fa4270 */
[----:B------:R-:W-:Y:S01]  /*59e0*/  PRMT R23, RZ, 0x7610, R23 ;  /* 0x00007610ff177816 */ /* 0x000fe20000000017 */
[----:B------:R-:W-:Y:S10]  /*59f0*/  STL [R1+0x410], R125 ;  /* 0x0004107d01007387 */ /* 0x000ff40000100800 */
[----:B--2---:R-:W-:-:S02]  /*5a00*/  @P5 IMAD.MOV.U32 R126, RZ, RZ, R100 ;  /* 0x000000ffff7e5224 */ /* 0x004fc400078e0064 */
[----:B------:R-:W-:-:S05]  /*5a10*/  @P5 IMAD.MOV.U32 R127, RZ, RZ, R140 ;  /* 0x000000ffff7f5224 */ /* 0x000fca00078e008c */
[----:B------:R-:W2:Y:S04]  /*5a20*/  @P5 LDG.E.U16 R23, desc[UR6][R126.64] ;  /* 0x000000067e175981 */ /* 0x000ea8000c1e1500 */
[----:B---3--:R0:W-:Y:S04]  /*5a30*/  STL [R1+0x39c], R139 ;  /* 0x00039c8b01007387 */ /* 0x0081e80000100800 */
[----:B------:R-:W3:Y:S04]  /*5a40*/  LDL R141, [R1+0x354] ;  /* 0x00035400018d7983 */ /* 0x000ee80000100800 */
[----:B------:R-:W4:Y:S04]  /*5a50*/  LDL R140, [R1+0x358] ;  /* 0x00035800018c7983 */ /* 0x000f280000100800 */
[----:B0-----:R-:W3:Y:S04]  /*5a60*/  LDL R139, [R1+0x360] ;  /* 0x00036000018b7983 */ /* 0x001ee80000100800 */
[----:B------:R0:W-:Y:S04]  /*5a70*/  STL [R1+0x414], R100 ;  /* 0x0004146401007387 */ /* 0x0001e80000100800 */
[----:B0-----:R-:W4:Y:S01]  /*5a80*/  LDL.LU R100, [R1+0x394] ;  /* 0x0003940001647983 */ /* 0x001f220000300800 */
[----:B------:R-:W-:-:S03]  /*5a90*/  ISETP.GT.AND P6, PT, R175, 0x6, PT ;  /* 0x00000006af00780c */ /* 0x000fc60003fc4270 */
[----:B--2---:R0:W-:Y:S10]  /*5aa0*/  STL [R1+0x398], R23 ;  /* 0x0003981701007387 */ /* 0x0041f40000100800 */
[----:B------:R-:W-:Y:S01]  /*5ab0*/  @P6 IMAD.MOV.U32 R126, RZ, RZ, R137 ;  /* 0x000000ffff7e6224 */ /* 0x000fe200078e0089 */
[----:B0-----:R-:W2:Y:S01]  /*5ac0*/  LDL.LU R23, [R1+0x434] ;  /* 0x0004340001177983 */ /* 0x001ea20000300800 */
[----:B------:R-:W-:Y:S01]  /*5ad0*/  @P6 IMAD.MOV.U32 R127, RZ, RZ, R138 ;  /* 0x000000ffff7f6224 */ /* 0x000fe200078e008a */
[----:B------:R-:W-:-:S02]  /*5ae0*/  ISETP.GT.AND P1, PT, R175, 0x7, PT ;  /* 0x00000007af00780c */ /* 0x000fc40003f24270 */
[----:B------:R-:W-:Y:S01]  /*5af0*/  PRMT R99, RZ, 0x7610, R99 ;  /* 0x00007610ff637816 */ /* 0x000fe20000000063 */
[----:B------:R-:W2:Y:S04]  /*5b00*/  LDL R138, [R1+0x34c] ;  /* 0x00034c00018a7983 */ /* 0x000ea80000100800 */
[----:B------:R-:W2:Y:S04]  /*5b10*/  LDL R137, [R1+0x350] ;  /* 0x0003500001897983 */ /* 0x000ea80000100800 */
[----:B----4-:R3:W4:Y:S04]  /*5b20*/  @P6 LDG.E.U16 R100, desc[UR6][R126.64] ;  /* 0x000000067e646981 */ /* 0x010728000c1e1500 */
[----:B------:R-:W2:Y:S01]  /*5b30*/  LDL R127, [R1+0x35c] ;  /* 0x00035c00017f7983 */ /* 0x000ea20000100800 */
[----:B---3--:R-:W-:Y:S01]  /*5b40*/  @P1 IMAD.MOV.U32 R126, RZ, RZ, R139 ;  /* 0x000000ffff7e1224 */ /* 0x008fe200078e008b */
[----:B------:R-:W-:-:S02]  /*5b50*/  ISETP.GT.AND P0, PT, R175, 0x8, PT ;  /* 0x00000008af00780c */ /* 0x000fc40003f04270 */
[----:B------:R-:W-:Y:S02]  /*5b60*/  ISETP.GT.AND P2, PT, R175, 0x9, PT ;  /* 0x00000009af00780c */ /* 0x000fe40003f44270 */
[----:B------:R-:W-:Y:S01]  /*5b70*/  PRMT R162, RZ, 0x7610, R162 ;  /* 0x00007610ffa27816 */ /* 0x000fe200000000a2 */
[----:B--2---:R0:W2:Y:S01]  /*5b80*/  @P1 LDG.E.U16 R99, desc[UR6][R126.64] ;  /* 0x000000067e631981 */ /* 0x0040a2000c1e1500 */
[----:B------:R-:W-:-:S07]  /*5b90*/  PRMT R147, RZ, 0x7610, R147 ;  /* 0x00007610ff937816 */ /* 0x000fce0000000093 */
[----:B0-----:R-:W-:Y:S02]  /*5ba0*/  @P0 IMAD.MOV.U32 R126, RZ, RZ, R140 ;  /* 0x000000ffff7e0224 */ /* 0x001fe400078e008c */
[----:B------:R-:W-:Y:S01]  /*5bb0*/  @P0 IMAD.MOV.U32 R127, RZ, RZ, R141 ;  /* 0x000000ffff7f0224 */ /* 0x000fe200078e008d */
[----:B----4-:R-:W-:Y:S04]  /*5bc0*/  STL [R1+0x418], R100 ;  /* 0x0004186401007387 */ /* 0x010fe80000100800 */
[----:B------:R0:W3:Y:S04]  /*5bd0*/  @P0 LDG.E.U16 R162, desc[UR6][R126.64] ;  /* 0x000000067ea20981 */ /* 0x0000e8000c1e1500 */
[----:B------:R-:W4:Y:S01]  /*5be0*/  LDL R139, [R1+0x340] ;  /* 0x00034000018b7983 */ /* 0x000f220000100800 */
[----:B0-----:R-:W-:-:S02]  /*5bf0*/  @P2 IMAD.MOV.U32 R126, RZ, RZ, R137 ;  /* 0x000000ffff7e2224 */ /* 0x001fc400078e0089 */
[----:B------:R-:W-:-:S05]  /*5c00*/  @P2 IMAD.MOV.U32 R127, RZ, RZ, R138 ;  /* 0x000000ffff7f2224 */ /* 0x000fca00078e008a */
[----:B------:R0:W3:Y:S04]  /*5c10*/  @P2 LDG.E.U16 R147, desc[UR6][R126.64] ;  /* 0x000000067e932981 */ /* 0x0000e8000c1e1500 */
[----:B--2---:R-:W-:Y:S04]  /*5c20*/  STL [R1+0x41c], R99 ;  /* 0x00041c6301007387 */ /* 0x004fe80000100800 */
[----:B------:R-:W0:Y:S04]  /*5c30*/  LDL R126, [R1+0x344] ;  /* 0x00034400017e7983 */ /* 0x000e280000100800 */
[----:B------:R-:W0:Y:S01]  /*5c40*/  LDL R127, [R1+0x348] ;  /* 0x00034800017f7983 */ /* 0x000e220000100800 */
[----:B------:R-:W-:-:S02]  /*5c50*/  ISETP.GT.AND P3, PT, R175, 0xa, PT ;  /* 0x0000000aaf00780c */ /* 0x000fc40003f64270 */
[----:B------:R-:W-:Y:S01]  /*5c60*/  PRMT R13, RZ, 0x7610, R13 ;  /* 0x00007610ff0d7816 */ /* 0x000fe2000000000d */
[----:B------:R-:W2:Y:S04]  /*5c70*/  LDL R141, [R1+0x334] ;  /* 0x00033400018d7983 */ /* 0x000ea80000100800 */
[----:B------:R-:W3:Y:S04]  /*5c80*/  LDL R140, [R1+0x338] ;  /* 0x00033800018c7983 */ /* 0x000ee80000100800 */
[----:B------:R-:W2:Y:S04]  /*5c90*/  LDL R138, [R1+0x32c] ;  /* 0x00032c00018a7983 */ /* 0x000ea80000100800 */
[----:B------:R-:W2:Y:S01]  /*5ca0*/  LDL R137, [R1+0x330] ;  /* 0x0003300001897983 */ /* 0x000ea20000100800 */
[----:B0-----:R-:W-:-:S04]  /*5cb0*/  @P3 LOP3.LUT R127, R127, R126, RZ, 0x3c, !PT ;  /* 0x0000007e7f7f3212 */ /* 0x001fc800078e3cff */
[----:B------:R-:W-:-:S04]  /*5cc0*/  @P3 LOP3.LUT R126, R127, R126, RZ, 0x3c, !PT ;  /* 0x0000007e7f7e3212 */ /* 0x000fc800078e3cff */
[----:B------:R-:W-:-:S05]  /*5cd0*/  @P3 LOP3.LUT R127, R127, R126, RZ, 0x3c, !PT ;  /* 0x0000007e7f7f3212 */ /* 0x000fca00078e3cff */
[----:B------:R-:W4:Y:S01]  /*5ce0*/  @P3 LDG.E.U16 R13, desc[UR6][R126.64] ;  /* 0x000000067e0d3981 */ /* 0x000f22000c1e1500 */
[C---:B------:R-:W-:Y:S02]  /*5cf0*/  ISETP.GT.AND P4, PT, R175.reuse, 0xb, PT ;  /* 0x0000000baf00780c */ /* 0x040fe40003f84270 */
[----:B------:R-:W-:Y:S01]  /*5d00*/  PRMT R136, RZ, 0x7610, R136 ;  /* 0x00007610ff887816 */ /* 0x000fe20000000088 */
[----:B----4-:R0:W-:Y:S04]  /*5d10*/  STL [R1+0x1c], R13 ;  /* 0x00001c0d01007387 */ /* 0x0101e80000100800 */
[----:B0-----:R-:W4:Y:S04]  /*5d20*/  LDL.LU R13, [R1+0x430] ;  /* 0x00043000010d7983 */ /* 0x001f280000300800 */
[----:B------:R-:W3:Y:S02]  /*5d30*/  LDL R127, [R1+0x33c] ;  /* 0x00033c00017f7983 */ /* 0x000ee40000100800 */
[----:B------:R-:W-:Y:S01]  /*5d40*/  @P4 IMAD.MOV.U32 R126, RZ, RZ, R139 ;  /* 0x000000ffff7e4224 */ /* 0x000fe200078e008b */
[----:B------:R-:W-:-:S02]  /*5d50*/  ISETP.GT.AND P1, PT, R175, 0xc, PT ;  /* 0x0000000caf00780c */ /* 0x000fc40003f24270 */
[----:B------:R-:W-:Y:S01]  /*5d60*/  ISETP.GT.AND P0, PT, R175, 0xd, PT ;  /* 0x0000000daf00780c */ /* 0x000fe20003f04270 */
[----:B------:R-:W4:Y:S01]  /*5d70*/  LDL R139, [R1+0x324] ;  /* 0x00032400018b7983 */ /* 0x000f220000100800 */
[----:B------:R-:W-:-:S03]  /*5d80*/  PRMT R143, RZ, 0x7610, R143 ;  /* 0x00007610ff8f7816 */ /* 0x000fc6000000008f */
[----:B---3--:R0:W3:Y:S01]  /*5d90*/  @P4 LDG.E.U16 R136, desc[UR6][R126.64] ;  /* 0x000000067e884981 */ /* 0x0080e2000c1e1500 */
[----:B------:R-:W-:-:S05]  /*5da0*/  PRMT R99, RZ, 0x7610, R99 ;  /* 0x00007610ff637816 */ /* 0x000fca0000000063 */
[----:B0-----:R-:W-:Y:S02]  /*5db0*/  @P1 IMAD.MOV.U32 R126, RZ, RZ, R140 ;  /* 0x000000ffff7e1224 */ /* 0x001fe400078e008c */
[----:B--2---:R-:W-:-:S05]  /*5dc0*/  @P1 IMAD.MOV.U32 R127, RZ, RZ, R141 ;  /* 0x000000ffff7f1224 */ /* 0x004fca00078e008d */
[----:B------:R0:W2:Y:S02]  /*5dd0*/  @P1 LDG.E.U16 R143, desc[UR6][R126.64] ;  /* 0x000000067e8f1981 */ /* 0x0000a4000c1e1500 */
[----:B0-----:R-:W-:Y:S02]  /*5de0*/  @P0 IMAD.MOV.U32 R126, RZ, RZ, R137 ;  /* 0x000000ffff7e0224 */ /* 0x001fe400078e0089 */
[----:B------:R-:W-:-:S05]  /*5df0*/  @P0 IMAD.MOV.U32 R127, RZ, RZ, R138 ;  /* 0x000000ffff7f0224 */ /* 0x000fca00078e008a */
[----:B------:R4:W2:Y:S04]  /*5e00*/  @P0 LDG.E.U16 R99, desc[UR6][R126.64] ;  /* 0x000000067e630981 */ /* 0x0008a8000c1e1500 */
[----:B---3--:R0:W-:Y:S04]  /*5e10*/  STL [R1+0x18], R136 ;  /* 0x0000188801007387 */ /* 0x0081e80000100800 */
[----:B------:R-:W3:Y:S04]  /*5e20*/  LDL R141, [R1+0x31c] ;  /* 0x00031c00018d7983 */ /* 0x000ee80000100800 */
[----:B------:R-:W3:Y:S04]  /*5e30*/  LDL R140, [R1+0x320] ;  /* 0x00032000018c7983 */ /* 0x000ee80000100800 */
[----:B0-----:R-:W3:Y:S01]  /*5e40*/  LDL R136, [R1+0x328] ;  /* 0x0003280001887983 */ /* 0x001ee20000100800 */
[----:B------:R-:W-:-:S02]  /*5e50*/  ISETP.GT.AND P2, PT, R175, 0xe, PT ;  /* 0x0000000eaf00780c */ /* 0x000fc40003f44270 */
[----:B------:R-:W-:Y:S01]  /*5e60*/  ISETP.GT.AND P3, PT, R175, 0xf, PT ;  /* 0x0000000faf00780c */ /* 0x000fe20003f64270 */
[----:B------:R-:W3:Y:S01]  /*5e70*/  LDL R138, [R1+0x314] ;  /* 0x00031400018a7983 */ /* 0x000ee20000100800 */
[----:B------:R-:W-:-:S03]  /*5e80*/  PRMT R125, RZ, 0x7610, R125 ;  /* 0x00007610ff7d7816 */ /* 0x000fc6000000007d */
[----:B------:R-:W3:Y:S01]  /*5e90*/  LDL R137, [R1+0x318] ;  /* 0x0003180001897983 */ /* 0x000ee20000100800 */
[----:B------:R-:W-:-:S05]  /*5ea0*/  PRMT R101, RZ, 0x7610, R101 ;  /* 0x00007610ff657816 */ /* 0x000fca0000000065 */
[----:B----4-:R-:W-:Y:S01]  /*5eb0*/  @P2 IMAD.MOV.U32 R127, RZ, RZ, R139 ;  /* 0x000000ffff7f2224 */ /* 0x010fe200078e008b */
[----:B--2---:R-:W-:Y:S04]  /*5ec0*/  STL [R1+0x420], R99 ;  /* 0x0004206301007387 */ /* 0x004fe80000100800 */
[----:B------:R-:W2:Y:S01]  /*5ed0*/  LDL R139, [R1+0x30c] ;  /* 0x00030c00018b7983 */ /* 0x000ea20000100800 */
[----:B---3--:R-:W-:-:S03]  /*5ee0*/  @P2 IMAD.MOV.U32 R126, RZ, RZ, R136 ;  /* 0x000000ffff7e2224 */ /* 0x008fc600078e0088 */
[----:B------:R-:W3:Y:S04]  /*5ef0*/  LDL R136, [R1+0x310] ;  /* 0x0003100001887983 */ /* 0x000ee80000100800 */
[----:B------:R0:W4:Y:S02]  /*5f00*/  @P2 LDG.E.U16 R125, desc[UR6][R126.64] ;  /* 0x000000067e7d2981 */ /* 0x000124000c1e1500 */
[----:B0-----:R-:W-:Y:S02]  /*5f10*/  @P3 IMAD.MOV.U32 R126, RZ, RZ, R140 ;  /* 0x000000ffff7e3224 */ /* 0x001fe400078e008c */
[----:B------:R-:W-:-:S05]  /*5f20*/  @P3 IMAD.MOV.U32 R127, RZ, RZ, R141 ;  /* 0x000000ffff7f3224 */ /* 0x000fca00078e008d */
[----:B------:R0:W4:Y:S01]  /*5f30*/  @P3 LDG.E.U16 R101, desc[UR6][R126.64] ;  /* 0x000000067e653981 */ /* 0x000122000c1e1500 */
[C---:B------:R-:W-:Y:S02]  /*5f40*/  ISETP.GT.AND P4, PT, R175.reuse, 0x10, PT ;  /* 0x00000010af00780c */ /* 0x040fe40003f84270 */
[----:B------:R-:W-:Y:S02]  /*5f50*/  ISETP.GT.AND P1, PT, R175, 0x11, PT ;  /* 0x00000011af00780c */ /* 0x000fe40003f24270 */
[----:B------:R-:W-:Y:S02]  /*5f60*/  PRMT R161, RZ, 0x7610, R161 ;  /* 0x00007610ffa17816 */ /* 0x000fe400000000a1 */
[----:B------:R-:W-:-:S07]  /*5f70*/  PRMT R146, RZ, 0x7610, R146 ;  /* 0x00007610ff927816 */ /* 0x000fce0000000092 */
[----:B0-----:R-:W-:Y:S02]  /*5f80*/  @P4 IMAD.MOV.U32 R126, RZ, RZ, R137 ;  /* 0x000000ffff7e4224 */ /* 0x001fe400078e0089 */
[----:B------:R-:W-:-:S05]  /*5f90*/  @P4 IMAD.MOV.U32 R127, RZ, RZ, R138 ;  /* 0x000000ffff7f4224 */ /* 0x000fca00078e008a */
[----:B------:R2:W4:Y:S02]  /*5fa0*/  @P4 LDG.E.U16 R161, desc[UR6][R126.64] ;  /* 0x000000067ea14981 */ /* 0x000524000c1e1500 */
[----:B--2---:R-:W-:Y:S02]  /*5fb0*/  @P1 IMAD.MOV.U32 R127, RZ, RZ, R139 ;  /* 0x000000ffff7f1224 */ /* 0x004fe400078e008b */
[----:B---3--:R-:W-:Y:S01]  /*5fc0*/  @P1 IMAD.MOV.U32 R126, RZ, RZ, R136 ;  /* 0x000000ffff7e1224 */ /* 0x008fe200078e0088 */
[----:B----4-:R-:W-:Y:S04]  /*5fd0*/  STL [R1+0x424], R125 ;  /* 0x0004247d01007387 */ /* 0x010fe80000100800 */
[----:B------:R0:W-:Y:S04]  /*5fe0*/  STL [R1+0x14], R143 ;  /* 0x0000148f01007387 */ /* 0x0001e80000100800 */
[----:B------:R1:W2:Y:S04]  /*5ff0*/  @P1 LDG.E.U16 R146, desc[UR6][R126.64] ;  /* 0x000000067e921981 */ /* 0x0002a8000c1e1500 */
[----:B0-----:R-:W1:Y:S04]  /*6000*/  LDL R143, [R1+0x308] ;  /* 0x00030800018f7983 */ /* 0x001e680000100800 */
[----:B------:R-:W-:Y:S04]  /*6010*/  STL [R1+0x428], R101 ;  /* 0x0004286501007387 */ /* 0x000fe80000100800 */
[----:B------:R-:W3:Y:S04]  /*6020*/  LDL R127, [R1+0x304] ;  /* 0x00030400017f7983 */ /* 0x000ee80000100800 */
[----:B------:R-:W4:Y:S04]  /*6030*/  LDL R138, [R1+0x2fc] ;  /* 0x0002fc00018a7983 */ /* 0x000f280000100800 */
[----:B------:R-:W2:Y:S01]  /*6040*/  LDL R137, [R1+0x300] ;  /* 0x0003000001897983 */ /* 0x000ea20000100800 */
[----:B------:R-:W-:-:S02]  /*6050*/  ISETP.GT.AND P0, PT, R175, 0x12, PT ;  /* 0x00000012af00780c */ /* 0x000fc40003f04270 */
[C---:B------:R-:W-:Y:S01]  /*6060*/  ISETP.GT.AND P2, PT, R175.reuse, 0x13, PT ;  /* 0x00000013af00780c */ /* 0x040fe20003f44270 */
[----:B------:R-:W4:Y:S01]  /*6070*/  LDL R141, [R1+0x2f4] ;  /* 0x0002f400018d7983 */ /* 0x000f220000100800 */
[----:B------:R-:W-:Y:S02]  /*6080*/  PRMT R142, RZ, 0x7610, R142 ;  /* 0x00007610ff8e7816 */ /* 0x000fe4000000008e */
[----:B------:R-:W-:Y:S01]  /*6090*/  PRMT R125, RZ, 0x7610, R125 ;  /* 0x00007610ff7d7816 */ /* 0x000fe2000000007d */
[----:B------:R-:W4:Y:S04]  /*60a0*/  LDL R140, [R1+0x2f8] ;  /* 0x0002f800018c7983 */ /* 0x000f280000100800 */
[----:B------:R-:W4:Y:S01]  /*60b0*/  LDL R136, [R1+0x2f0] ;  /* 0x0002f00001887983 */ /* 0x000f220000100800 */
[----:B------:R-:W-:-:S03]  /*60c0*/  ISETP.GT.AND P3, PT, R175, 0x14, PT ;  /* 0x00000014af00780c */ /* 0x000fc60003f64270 */
[----:B------:R-:W4:Y:S01]  /*60d0*/  LDL R139, [R1+0x2ec] ;  /* 0x0002ec00018b7983 */ /* 0x000f220000100800 */
[----:B-1----:R-:W-:-:S05]  /*60e0*/  @P0 IMAD.MOV.U32 R126, RZ, RZ, R143 ;  /* 0x000000ffff7e0224 */ /* 0x002fca00078e008f */
[----:B---3--:R2:W3:Y:S02]  /*60f0*/  @P0 LDG.E.U16 R142, desc[UR6][R126.64] ;  /* 0x000000067e8e0981 */ /* 0x0084e4000c1e1500 */
[----:B--2---:R-:W-:Y:S02]  /*6100*/  @P2 IMAD.MOV.U32 R126, RZ, RZ, R137 ;  /* 0x000000ffff7e2224 */ /* 0x004fe400078e0089 */
[----:B----4-:R-:W-:Y:S01]  /*6110*/  @P2 IMAD.MOV.U32 R127, RZ, RZ, R138 ;  /* 0x000000ffff7f2224 */ /* 0x010fe200078e008a */
[----:B------:R-:W-:Y:S01]  /*6120*/  ISETP.GT.AND P4, PT, R175, 0x15, PT ;  /* 0x00000015af00780c */ /* 0x000fe20003f84270 */
[----:B------:R-:W2:Y:S04]  /*6130*/  LDL R138, [R1+0x2e4] ;  /* 0x0002e400018a7983 */ /* 0x000ea80000100800 */
[----:B------:R0:W4:Y:S04]  /*6140*/  @P2 LDG.E.U16 R125, desc[UR6][R126.64] ;  /* 0x000000067e7d2981 */ /* 0x000128000c1e1500 */
[----:B------:R-:W2:Y:S01]  /*6150*/  LDL R137, [R1+0x2e8] ;  /* 0x0002e80001897983 */ /* 0x000ea20000100800 */
[----:B------:R-:W-:Y:S01]  /*6160*/  PRMT R99, RZ, 0x7610, R99 ;  /* 0x00007610ff637816 */ /* 0x000fe20000000063 */
[----:B0-----:R-:W-:-:S02]  /*6170*/  @P3 IMAD.MOV.U32 R126, RZ, RZ, R140 ;  /* 0x000000ffff7e3224 */ /* 0x001fc400078e008c */
[----:B------:R-:W-:-:S05]  /*6180*/  @P3 IMAD.MOV.U32 R127, RZ, RZ, R141 ;  /* 0x000000ffff7f3224 */ /* 0x000fca00078e008d */
[----:B------:R0:W2:Y:S02]  /*6190*/  @P3 LDG.E.U16 R99, desc[UR6][R126.64] ;  /* 0x000000067e633981 */ /* 0x0000a4000c1e1500 */
[----:B0-----:R-:W-:Y:S02]  /*61a0*/  @P4 IMAD.MOV.U32 R126, RZ, RZ, R136 ;  /* 0x000000ffff7e4224 */ /* 0x001fe400078e0088 */
[----:B----4-:R-:W-:Y:S04]  /*61b0*/  STL [R1+0x42c], R125 ;  /* 0x00042c7d01007387 */ /* 0x010fe80000100800 */
[----:B---3--:R0:W-:Y:S04]  /*61c0*/  STL [R1+0x8], R142 ;  /* 0x0000088e01007387 */ /* 0x0081e80000100800 */
[----:B------:R-:W3:Y:S04]  /*61d0*/  LDL R141, [R1+0x2e0] ;  /* 0x0002e000018d7983 */ /* 0x000ee80000100800 */
[----:B------:R-:W4:Y:S04]  /*61e0*/  LDL R136, [R1+0x2d4] ;  /* 0x0002d40001887983 */ /* 0x000f280000100800 */
[----:B0-----:R-:W4:Y:S04]  /*61f0*/  LDL R142, [R1+0x2dc] ;  /* 0x0002dc00018e7983 */ /* 0x001f280000100800 */
[----:B------:R-:W4:Y:S01]  /*6200*/  LDL R125, [R1+0x2d8] ;  /* 0x0002d800017d7983 */ /* 0x000f220000100800 */
[C---:B------:R-:W-:Y:S01]  /*6210*/  ISETP.GT.AND P1, PT, R175.reuse, 0x16, PT ;  /* 0x00000016af00780c */ /* 0x040fe20003f24270 */
[----:B------:R-:W-:Y:S01]  /*6220*/  @P4 IMAD.MOV.U32 R127, RZ, RZ, R139 ;  /* 0x000000ffff7f4224 */ /* 0x000fe200078e008b */
[----:B------:R-:W-:Y:S01]  /*6230*/  PRMT R100, RZ, 0x7610, R100 ;  /* 0x00007610ff647816 */ /* 0x000fe20000000064 */
[----:B------:R-:W4:Y:S01]  /*6240*/  LDL R140, [R1+0x2cc] ;  /* 0x0002cc00018c7983 */ /* 0x000f220000100800 */
[----:B------:R-:W-:-:S03]  /*6250*/  ISETP.GT.AND P0, PT, R175, 0x17, PT ;  /* 0x00000017af00780c */ /* 0x000fc60003f04270 */
[----:B------:R-:W4:Y:S01]  /*6260*/  LDL R139, [R1+0x2d0] ;  /* 0x0002d000018b7983 */ /* 0x000f220000100800 */
[----:B------:R-:W-:Y:S02]  /*6270*/  PRMT R119, RZ, 0x7610, R119 ;  /* 0x00007610ff777816 */ /* 0x000fe40000000077 */
[C---:B------:R-:W-:Y:S01]  /*6280*/  ISETP.GT.AND P2, PT, R175.reuse, 0x18, PT ;  /* 0x00000018af00780c */ /* 0x040fe20003f44270 */
[----:B------:R2:W4:Y:S01]  /*6290*/  @P4 LDG.E.U16 R100, desc[UR6][R126.64] ;  /* 0x000000067e644981 */ /* 0x000522000c1e1500 */
[----:B------:R-:W-:Y:S02]  /*62a0*/  PRMT R3, RZ, 0x7610, R3 ;  /* 0x00007610ff037816 */ /* 0x000fe40000000003 */
[C---:B------:R-:W-:Y:S01]  /*62b0*/  ISETP.GT.AND P3, PT, R175.reuse, 0x19, PT ;  /* 0x00000019af00780c */ /* 0x040fe20003f64270 */
[----:B------:R-:W4:Y:S01]  /*62c0*/  LDL R143, [R1+0x84] ;  /* 0x00008400018f7983 */ /* 0x000f220000100800 */
[----:B--2---:R-:W-:Y:S02]  /*62d0*/  @P1 IMAD.MOV.U32 R126, RZ, RZ, R137 ;  /* 0x000000ffff7e1224 */ /* 0x004fe400078e0089 */
[----:B------:R-:W-:Y:S01]  /*62e0*/  @P1 IMAD.MOV.U32 R127, RZ, RZ, R138 ;  /* 0x000000ffff7f1224 */ /* 0x000fe200078e008a */
[----:B------:R-:W2:Y:S04]  /*62f0*/  LDL R137, [R1+0x2c8] ;  /* 0x0002c80001897983 */ /* 0x000ea80000100800 */
[----:B------:R-:W2:Y:S04]  /*6300*/  LDL R138, [R1+0x2c4] ;  /* 0x0002c400018a7983 */ /* 0x000ea80000100800 */
[----:B------:R3:W2:Y:S02]  /*6310*/  @P1 LDG.E.U16 R119, desc[UR6][R126.64] ;  /* 0x000000067e771981 */ /* 0x0006a4000c1e1500 */
[----:B---3--:R-:W-:Y:S01]  /*6320*/  @P0 IMAD.MOV.U32 R126, RZ, RZ, R141 ;  /* 0x000000ffff7e0224 */ /* 0x008fe200078e008d */
[----:B------:R-:W-:Y:S01]  /*6330*/  ISETP.GT.AND P4, PT, R175, 0x1a, PT ;  /* 0x0000001aaf00780c */ /* 0x000fe20003f84270 */
[----:B------:R-:W3:Y:S01]  /*6340*/  LDL R141, [R1+0x2b8] ;  /* 0x0002b800018d7983 */ /* 0x000ee20000100800 */
[----:B----4-:R-:W-:Y:S01]  /*6350*/  @P0 IMAD.MOV.U32 R127, RZ, RZ, R142 ;  /* 0x000000ffff7f0224 */ /* 0x010fe200078e008e */
[----:B------:R-:W-:-:S02]  /*6360*/  PRMT R158, RZ, 0x7610, R158 ;  /* 0x00007610ff9e7816 */ /* 0x000fc4000000009e */
[----:B------:R-:W4:Y:S04]  /*6370*/  LDL R142, [R1+0x2b4] ;  /* 0x0002b400018e7983 */ /* 0x000f280000100800 */
[----:B------:R0:W4:Y:S02]  /*6380*/  @P0 LDG.E.U16 R3, desc[UR6][R126.64] ;  /* 0x000000067e030981 */ /* 0x000124000c1e1500 */
[----:B0-----:R-:W-:Y:S02]  /*6390*/  @P2 IMAD.MOV.U32 R127, RZ, RZ, R136 ;  /* 0x000000ffff7f2224 */ /* 0x001fe400078e0088 */
[----:B------:R-:W-:Y:S01]  /*63a0*/  @P2 IMAD.MOV.U32 R126, RZ, RZ, R125 ;  /* 0x000000ffff7e2224 */ /* 0x000fe200078e007d */
[----:B------:R-:W3:Y:S04]  /*63b0*/  LDL R136, [R1+0x2bc] ;  /* 0x0002bc0001887983 */ /* 0x000ee80000100800 */
[----:B------:R-:W4:Y:S01]  /*63c0*/  LDL R125, [R1+0x2c0] ;  /* 0x0002c000017d7983 */ /* 0x000f220000100800 */
[----:B------:R-:W-:-:S03]  /*63d0*/  PRMT R244, RZ, 0x7610, R244 ;  /* 0x00007610fff47816 */ /* 0x000fc600000000f4 */
[----:B------:R0:W4:Y:S01]  /*63e0*/  @P2 LDG.E.U16 R158, desc[UR6][R126.64] ;  /* 0x000000067e9e2981 */ /* 0x000122000c1e1500 */
[----:B------:R-:W-:Y:S01]  /*63f0*/  ISETP.GT.AND P1, PT, R175, 0x1b, PT ;  /* 0x0000001baf00780c */ /* 0x000fe20003f24270 */
[----:B0-----:R-:W-:Y:S02]  /*6400*/  @P3 IMAD.MOV.U32 R126, RZ, RZ, R139 ;  /* 0x000000ffff7e3224 */ /* 0x001fe400078e008b */
[----:B------:R-:W-:Y:S01]  /*6410*/  @P3 IMAD.MOV.U32 R127, RZ, RZ, R140 ;  /* 0x000000ffff7f3224 */ /* 0x000fe200078e008c */
[----:B------:R-:W-:Y:S01]  /*6420*/  PRMT R101, RZ, 0x7610, R101 ;  /* 0x00007610ff657816 */ /* 0x000fe20000000065 */
[----:B------:R-:W4:Y:S04]  /*6430*/  LDL R140, [R1+0x2a4] ;  /* 0x0002a400018c7983 */ /* 0x000f280000100800 */
[----:B------:R2:W4:Y:S04]  /*6440*/  @P3 LDG.E.U16 R244, desc[UR6][R126.64] ;  /* 0x000000067ef43981 */ /* 0x000528000c1e1500 */
[----:B------:R-:W4:Y:S01]  /*6450*/  LDL R139, [R1+0x2a8] ;  /* 0x0002a800018b7983 */ /* 0x000f220000100800 */
[----:B--2---:R-:W-:-:S02]  /*6460*/  @P4 IMAD.MOV.U32 R126, RZ, RZ, R137 ;  /* 0x000000ffff7e4224 */ /* 0x004fc400078e0089 */
[----:B------:R-:W-:Y:S01]  /*6470*/  @P4 IMAD.MOV.U32 R127, RZ, RZ, R138 ;  /* 0x000000ffff7f4224 */ /* 0x000fe200078e008a */
[----:B------:R-:W2:Y:S04]  /*6480*/  LDL R137, [R1+0x2b0] ;  /* 0x0002b00001897983 */ /* 0x000ea80000100800 */
[----:B------:R-:W2:Y:S04]  /*6490*/  LDL R138, [R1+0x2ac] ;  /* 0x0002ac00018a7983 */ /* 0x000ea80000100800 */
[----:B------:R3:W2:Y:S02]  /*64a0*/  @P4 LDG.E.U16 R101, desc[UR6][R126.64] ;  /* 0x000000067e654981 */ /* 0x0006a4000c1e1500 */
[----:B---3--:R-:W-:-:S02]  /*64b0*/  @P1 IMAD.MOV.U32 R127, RZ, RZ, R136 ;  /* 0x000000ffff7f1224 */ /* 0x008fc400078e0088 */
[----:B------:R-:W3:Y:S01]  /*64c0*/  LDL R136, [R1+0x29c] ;  /* 0x00029c0001887983 */ /* 0x000ee20000100800 */
[----:B----4-:R-:W-:-:S03]  /*64d0*/  @P1 IMAD.MOV.U32 R126, RZ, RZ, R125 ;  /* 0x000000ffff7e1224 */ /* 0x010fc600078e007d */
[----:B------:R-:W4:Y:S01]  /*64e0*/  LDL R125, [R1+0x2a0] ;  /* 0x0002a000017d7983 */ /* 0x000f220000100800 */
[C---:B------:R-:W-:Y:S02]  /*64f0*/  ISETP.GT.AND P0, PT, R175.reuse, 0x1c, PT ;  /* 0x0000001caf00780c */ /* 0x040fe40003f04270 */
[----:B------:R-:W-:Y:S02]  /*6500*/  PRMT R252, RZ, 0x7610, R252 ;  /* 0x00007610fffc7816 */ /* 0x000fe400000000fc */
[C---:B------:R-:W-:Y:S02]  /*6510*/  ISETP.GT.AND P2, PT, R175.reuse, 0x1d, PT ;  /* 0x0000001daf00780c */ /* 0x040fe40003f44270 */
[----:B------:R-:W-:Y:S02]  /*6520*/  PRMT R251, RZ, 0x7610, R251 ;  /* 0x00007610fffb7816 */ /* 0x000fe400000000fb */
[C---:B------:R-:W-:Y:S01]  /*6530*/  ISETP.GT.AND P3, PT, R175.reuse, 0x1e, PT ;  /* 0x0000001eaf00780c */ /* 0x040fe20003f64270 */
[----:B------:R0:W4:Y:S01]  /*6540*/  @P1 LDG.E.U16 R252, desc[UR6][R126.64] ;  /* 0x000000067efc1981 */ /* 0x000122000c1e1500 */
[----:B------:R-:W-:-:S02]  /*6550*/  ISETP.GT.AND P4, PT, R175, 0x1f, PT ;  /* 0x0000001faf00780c */ /* 0x000fc40003f84270 */
[----:B------:R-:W-:Y:S01]  /*6560*/  PRMT R250, RZ, 0x7610, R250 ;  /* 0x00007610fffa7816 */ /* 0x000fe200000000fa */
        /* <DEDUP_REMOVED lines=11> */
[----:B0-----:R-:W-:-:S02]  /*6620*/  @P3 IMAD.MOV.U32 R126, RZ, RZ, R139 ;  /* 0x000000ffff7e3224 */ /* 0x001fc400078e008b */
[----:B------:R-:W-:Y:S01]  /*6630*/  @P3 IMAD.MOV.U32 R127, RZ, RZ, R140 ;  /* 0x000000ffff7f3224 */ /* 0x000fe200078e008c */
[C---:B------:R-:W-:Y:S01]  /*6640*/  ISETP.GT.AND P1, PT, R175.reuse, 0x20, PT ;  /* 0x00000020af00780c */ /* 0x040fe20003f24270 */
[----:B------:R-:W2:Y:S04]  /*6650*/  LDL R140, [R1+0x27c] ;  /* 0x00027c00018c7983 */ /* 0x000ea80000100800 */
[----:B------:R3:W2:Y:S01]  /*6660*/  @P3 LDG.E.U16 R249, desc[UR6][R126.64] ;  /* 0x000000067ef93981 */ /* 0x0006a2000c1e1500 */
[----:B------:R-:W-:Y:S02]  /*6670*/  PRMT R248, RZ, 0x7610, R248 ;  /* 0x00007610fff87816 */ /* 0x000fe400000000f8 */
[----:B------:R-:W-:Y:S01]  /*6680*/  ISETP.GT.AND P0, PT, R175, 0x21, PT ;  /* 0x00000021af00780c */ /* 0x000fe20003f04270 */
[----:B------:R-:W2:Y:S01]  /*6690*/  LDL R139, [R1+0x280] ;  /* 0x00028000018b7983 */ /* 0x000ea20000100800 */
[----:B---3--:R-:W-:-:S03]  /*66a0*/  @P4 IMAD.MOV.U32 R127, RZ, RZ, R136 ;  /* 0x000000ffff7f4224 */ /* 0x008fc600078e0088 */
[----:B------:R-:W3:Y:S01]  /*66b0*/  LDL R136, [R1+0x284] ;  /* 0x0002840001887983 */ /* 0x000ee20000100800 */
[----:B----4-:R-:W-:-:S03]  /*66c0*/  @P4 IMAD.MOV.U32 R126, RZ, RZ, R125 ;  /* 0x000000ffff7e4224 */ /* 0x010fc600078e007d */
[----:B------:R-:W4:Y:S01]  /*66d0*/  LDL R125, [R1+0x288] ;  /* 0x00028800017d7983 */ /* 0x000f220000100800 */
[----:B------:R-:W-:Y:S02]  /*66e0*/  PRMT R157, RZ, 0x7610, R157 ;  /* 0x00007610ff9d7816 */ /* 0x000fe4000000009d */
[----:B------:R-:W-:Y:S01]  /*66f0*/  ISETP.GT.AND P2, PT, R175, 0x22, PT ;  /* 0x00000022af00780c */ /* 0x000fe20003f44270 */
[----:B------:R2:W4:Y:S01]  /*6700*/  @P4 LDG.E.U16 R248, desc[UR6][R126.64] ;  /* 0x000000067ef84981 */ /* 0x000522000c1e1500 */
[----:B------:R-:W-:Y:S01]  /*6710*/  PRMT R242, RZ, 0x7610, R242 ;  /* 0x00007610fff27816 */ /* 0x000fe200000000f2 */
[----:B--2---:R-:W-:Y:S02]  /*6720*/  @P1 IMAD.MOV.U32 R126, RZ, RZ, R137 ;  /* 0x000000ffff7e1224 */ /* 0x004fe400078e0089 */
[----:B------:R-:W2:Y:S01]  /*6730*/  LDL R137, [R1+0x278] ;  /* 0x0002780001897983 */ /* 0x000ea20000100800 */
[----:B------:R-:W-:-:S03]  /*6740*/  @P1 IMAD.MOV.U32 R127, RZ, RZ, R138 ;  /* 0x000000ffff7f1224 */ /* 0x000fc600078e008a */
[----:B------:R-:W2:Y:S04]  /*6750*/  LDL R138, [R1+0x274] ;  /* 0x00027400018a7983 */ /* 0x000ea80000100800 */
[----:B------:R0:W2:Y:S02]  /*6760*/  @P1 LDG.E.U16 R157, desc[UR6][R126.64] ;  /* 0x000000067e9d1981 */ /* 0x0000a4000c1e1500 */
[----:B0-----:R-:W-:Y:S02]  /*6770*/  @P0 IMAD.MOV.U32 R126, RZ, RZ, R141 ;  /* 0x000000ffff7e0224 */ /* 0x001fe400078e008d */
[----:B------:R-:W-:Y:S01]  /*6780*/  @P0 IMAD.MOV.U32 R127, RZ, RZ, R142 ;  /* 0x000000ffff7f0224 */ /* 0x000fe200078e008e */
[C---:B------:R-:W-:Y:S01]  /*6790*/  ISETP.GT.AND P3, PT, R175.reuse, 0x23, PT ;  /* 0x00000023af00780c */ /* 0x040fe20003f64270 */
[----:B------:R-:W2:Y:S04]  /*67a0*/  LDL R142, [R1+0x264] ;  /* 0x00026400018e7983 */ /* 0x000ea80000100800 */
[----:B------:R3:W2:Y:S01]  /*67b0*/  @P0 LDG.E.U16 R242, desc[UR6][R126.64] ;  /* 0x000000067ef20981 */ /* 0x0006a2000c1e1500 */
[----:B------:R-:W-:-:S02]  /*67c0*/  ISETP.GT.AND P4, PT, R175, 0x24, PT ;  /* 0x00000024af00780c */ /* 0x000fc40003f84270 */
[----:B------:R-:W-:Y:S01]  /*67d0*/  PRMT R246, RZ, 0x7610, R246 ;  /* 0x00007610fff67816 */ /* 0x000fe200000000f6 */
[----:B------:R-:W2:Y:S01]  /*67e0*/  LDL R141, [R1+0x268] ;  /* 0x00026800018d7983 */ /* 0x000ea20000100800 */
[----:B---3--:R-:W-:-:S03]  /*67f0*/  @P2 IMAD.MOV.U32 R127, RZ, RZ, R136 ;  /* 0x000000ffff7f2224 */ /* 0x008fc600078e0088 */
[----:B------:R-:W3:Y:S01]  /*6800*/  LDL R136, [R1+0x26c] ;  /* 0x00026c0001887983 */ /* 0x000ee20000100800 */
[----:B----4-:R-:W-:-:S03]  /*6810*/  @P2 IMAD.MOV.U32 R126, RZ, RZ, R125 ;  /* 0x000000ffff7e2224 */ /* 0x010fc600078e007d */
        /* <DEDUP_REMOVED lines=10> */
[----:B--2---:R-:W-:-:S03]  /*68c0*/  @P4 IMAD.MOV.U32 R126, RZ, RZ, R137 ;  /* 0x000000ffff7e4224 */ /* 0x004fc600078e0089 */
[----:B------:R-:W2:Y:S01]  /*68d0*/  LDL R137, [R1+0x260] ;  /* 0x0002600001897983 */ /* 0x000ea20000100800 */
[----:B------:R-:W-:-:S03]  /*68e0*/  @P4 IMAD.MOV.U32 R127, RZ, RZ, R138 ;  /* 0x000000ffff7f4224 */ /* 0x000fc600078e008a */
[----:B------:R-:W2:Y:S04]  /*68f0*/  LDL R138, [R1+0x25c] ;  /* 0x00025c00018a7983 */ /* 0x000ea80000100800 */
[----:B------:R3:W2:Y:S02]  /*6900*/  @P4 LDG.E.U16 R243, desc[UR6][R126.64] ;  /* 0x000000067ef34981 */ /* 0x0006a4000c1e1500 */
[----:B---3--:R-:W-:Y:S02]  /*6910*/  @P1 IMAD.MOV.U32 R127, RZ, RZ, R136 ;  /* 0x000000ffff7f1224 */ /* 0x008fe400078e0088 */
        /* <DEDUP_REMOVED lines=22> */
[----:B0-----:R-:W-:Y:S02]  /*6a80*/  @P3 IMAD.MOV.U32 R126, RZ, RZ, R139 ;  /* 0x000000ffff7e3224 */ /* 0x001fe400078e008b */
[----:B------:R-:W-:Y:S01]  /*6a90*/  @P3 IMAD.MOV.U32 R127, RZ, RZ, R140 ;  /* 0x000000ffff7f3224 */ /* 0x000fe200078e008c */
[----:B------:R-:W-:Y:S01]  /*6aa0*/  ISETP.GT.AND P1, PT, R175, 0x2a, PT ;  /* 0x0000002aaf00780c */ /* 0x000fe20003f24270 */
[----:B------:R-:W2:Y:S04]  /*6ab0*/  LDL R140, [R1+0x22c] ;  /* 0x00022c00018c7983 */ /* 0x000ea80000100800 */
[----:B------:R3:W2:Y:S01]  /*6ac0*/  @P3 LDG.E.U16 R156, desc[UR6][R126.64] ;  /* 0x000000067e9c3981 */ /* 0x0006a2000c1e1500 */
[----:B------:R-:W-:-:S02]  /*6ad0*/  PRMT R237, RZ, 0x7610, R237 ;  /* 0x00007610ffed7816 */ /* 0x000fc400000000ed */
        /* <DEDUP_REMOVED lines=241> */
[----:B0-----:R-:W-:Y:S02]  /*79f0*/  @P3 IMAD.MOV.U32 R126, RZ, RZ, R139 ;  /* 0x000000ffff7e3224 */ /* 0x001fe400078e008b */
[----:B------:R-:W-:Y:S01]  /*7a00*/  @P3 IMAD.MOV.U32 R127, RZ, RZ, R140 ;  /* 0x000000ffff7f3224 */ /* 0x000fe200078e008c */
[----:B------:R-:W4:Y:S04]  /*7a10*/  LDL R139, [R1+0x120] ;  /* 0x00012000018b7983 */ /* 0x000f280000100800 */
[----:B------:R-:W4:Y:S04]  /*7a20*/  LDL R140, [R1+0x11c] ;  /* 0x00011c00018c7983 */ /* 0x000f280000100800 */
[----:B------:R2:W4:Y:S02]  /*7a30*/  @P3 LDG.E.U16 R201, desc[UR6][R126.64] ;  /* 0x000000067ec93981 */ /* 0x000524000c1e1500 */
[----:B--2---:R-:W-:-:S02]  /*7a40*/  @P4 IMAD.MOV.U32 R126, RZ, RZ, R137 ;  /* 0x000000ffff7e4224 */ /* 0x004fc400078e0089 */
        /* <DEDUP_REMOVED lines=22> */
[----:B0-----:R-:W-:-:S02]  /*7bb0*/  @P2 IMAD.MOV.U32 R126, RZ, RZ, R139 ;  /* 0x000000ffff7e2224 */ /* 0x001fc400078e008b */
[----:B------:R-:W-:Y:S01]  /*7bc0*/  @P2 IMAD.MOV.U32 R127, RZ, RZ, R140 ;  /* 0x000000ffff7f2224 */ /* 0x000fe200078e008c */
[----:B------:R-:W4:Y:S04]  /*7bd0*/  LDL R139, [R1+0x108] ;  /* 0x00010800018b7983 */ /* 0x000f280000100800 */
[----:B------:R-:W4:Y:S04]  /*7be0*/  LDL R140, [R1+0x104] ;  /* 0x00010400018c7983 */ /* 0x000f280000100800 */
[----:B------:R2:W4:Y:S02]  /*7bf0*/  @P2 LDG.E.U16 R191, desc[UR6][R126.64] ;  /* 0x000000067ebf2981 */ /* 0x000524000c1e1500 */
[----:B--2---:R-:W-:-:S02]  /*7c00*/  @P3 IMAD.MOV.U32 R126, RZ, RZ, R137 ;  /* 0x000000ffff7e3224 */ /* 0x004fc400078e0089 */
        /* <DEDUP_REMOVED lines=12> */
[C---:B------:R-:W-:Y:S01]  /*7cd0*/  ISETP.GT.AND P2, PT, R175.reuse, 0x54, PT ;  /* 0x00000054af00780c */ /* 0x040fe20003f44270 */
[----:B------:R0:W2:Y:S01]  /*7ce0*/  @P4 LDG.E.U16 R189, desc[UR6][R126.64] ;  /* 0x000000067ebd4981 */ /* 0x0000a2000c1e1500 */
[----:B------:R-:W-:Y:S02]  /*7cf0*/  PRMT R186, RZ, 0x7610, R186 ;  /* 0x00007610ffba7816 */ /* 0x000fe400000000ba */
[----:B------:R-:W-:Y:S02]  /*7d00*/  ISETP.GT.AND P3, PT, R175, 0x55, PT ;  /* 0x00000055af00780c */ /* 0x000fe40003f64270 */
[----:B------:R-:W-:Y:S01]  /*7d10*/  PRMT R183, RZ, 0x7610, R183 ;  /* 0x00007610ffb77816 */ /* 0x000fe200000000b7 */
[----:B0-----:R-:W-:-:S02]  /*7d20*/  @P1 IMAD.MOV.U32 R126, RZ, RZ, R139 ;  /* 0x000000ffff7e1224 */ /* 0x001fc400078e008b */
        /* <DEDUP_REMOVED lines=15> */
[----:B------:R-:W4:Y:S04]  /*7e20*/  LDL R125, [R1+0xe0] ;  /* 0x0000e000017d7983 */ /* 0x000f280000100800 */
[----:B------:R2:W4:Y:S02]  /*7e30*/  @P2 LDG.E.U16 R183, desc[UR6][R126.64] ;  /* 0x000000067eb72981 */ /* 0x000524000c1e1500 */
[----:B--2---:R-:W-:Y:S02]  /*7e40*/  @P3 IMAD.MOV.U32 R127, RZ, RZ, R138 ;  /* 0x000000ffff7f3224 */ /* 0x004fe400078e008a */
[----:B------:R-:W2:Y:S01]  /*7e50*/  LDL R138, [R1+0xd4] ;  /* 0x0000d400018a7983 */ /* 0x000ea20000100800 */
[----:B------:R-:W-:-:S03]  /*7e60*/  @P3 IMAD.MOV.U32 R126, RZ, RZ, R137 ;  /* 0x000000ffff7e3224 */ /* 0x000fc600078e0089 */
[----:B------:R-:W2:Y:S01]  /*7e70*/  LDL R137, [R1+0xd8] ;  /* 0x0000d80001897983 */ /* 0x000ea20000100800 */
[----:B------:R-:W-:-:S03]  /*7e80*/  PRMT R179, RZ, 0x7610, R179 ;  /* 0x00007610ffb37816 */ /* 0x000fc600000000b3 */
[----:B------:R0:W2:Y:S01]  /*7e90*/  @P3 LDG.E.U16 R181, desc[UR6][R126.64] ;  /* 0x000000067eb53981 */ /* 0x0000a2000c1e1500 */
[----:B------:R-:W-:Y:S01]  /*7ea0*/  ISETP.GT.AND P0, PT, R175, 0x58, PT ;  /* 0x00000058af00780c */ /* 0x000fe20003f04270 */
[----:B0-----:R-:W-:Y:S02]  /*7eb0*/  @P4 IMAD.MOV.U32 R126, RZ, RZ, R139 ;  /* 0x000000ffff7e4224 */ /* 0x001fe400078e008b */
[----:B------:R-:W2:Y:S01]  /*7ec0*/  LDL R139, [R1+0xc8] ;  /* 0x0000c800018b7983 */ /* 0x000ea20000100800 */
[----:B------:R-:W-:-:S03]  /*7ed0*/  @P4 IMAD.MOV.U32 R127, RZ, RZ, R140 ;  /* 0x000000ffff7f4224 */ /* 0x000fc600078e008c */
[----:B------:R-:W2:Y:S04]  /*7ee0*/  LDL R140, [R1+0xc4] ;  /* 0x0000c400018c7983 */ /* 0x000ea80000100800 */
[----:B------:R3:W2:Y:S01]  /*7ef0*/  @P4 LDG.E.U16 R179, desc[UR6][R126.64] ;  /* 0x000000067eb34981 */ /* 0x0006a2000c1e1500 */
[----:B------:R-:W-:Y:S01]  /*7f00*/  PRMT R177, RZ, 0x7610, R177 ;  /* 0x00007610ffb17816 */ /* 0x000fe200000000b1 */
[----:B---3--:R-:W-:Y:S02]  /*7f10*/  @P1 IMAD.MOV.U32 R127, RZ, RZ, R136 ;  /* 0x000000ffff7f1224 */ /* 0x008fe400078e0088 */
[----:B------:R-:W3:Y:S01]  /*7f20*/  LDL R136, [R1+0xbc] ;  /* 0x0000bc0001887983 */ /* 0x000ee20000100800 */
[----:B----4-:R-:W-:-:S03]  /*7f30*/  @P1 IMAD.MOV.U32 R126, RZ, RZ, R125 ;  /* 0x000000ffff7e1224 */ /* 0x010fc600078e007d */
[----:B------:R-:W4:Y:S04]  /*7f40*/  LDL R125, [R1+0xc0] ;  /* 0x0000c000017d7983 */ /* 0x000f280000100800 */
[----:B------:R2:W4:Y:S02]  /*7f50*/  @P1 LDG.E.U16 R177, desc[UR6][R126.64] ;  /* 0x000000067eb11981 */ /* 0x000524000c1e1500 */
[----:B--2---:R-:W-:Y:S02]  /*7f60*/  @P0 IMAD.MOV.U32 R127, RZ, RZ, R138 ;  /* 0x000000ffff7f0224 */ /* 0x004fe400078e008a */
[----:B------:R-:W2:Y:S01]  /*7f70*/  LDL R138, [R1+0xb4] ;  /* 0x0000b400018a7983 */ /* 0x000ea20000100800 */
[C---:B------:R-:W-:Y:S01]  /*7f80*/  ISETP.GT.AND P2, PT, R175.reuse, 0x59, PT ;  /* 0x00000059af00780c */ /* 0x040fe20003f44270 */
[----:B------:R-:W-:Y:S01]  /*7f90*/  @P0 IMAD.MOV.U32 R126, RZ, RZ, R137 ;  /* 0x000000ffff7e0224 */ /* 0x000fe200078e0089 */
[----:B------:R-:W-:Y:S01]  /*7fa0*/  PRMT R150, RZ, 0x7610, R150 ;  /* 0x00007610ff967816 */ /* 0x000fe20000000096 */
[----:B------:R-:W2:Y:S01]  /*7fb0*/  LDL R137, [R1+0xb8] ;  /* 0x0000b80001897983 */ /* 0x000ea20000100800 */
[----:B------:R-:W-:-:S02]  /*7fc0*/  ISETP.GT.AND P3, PT, R175, 0x5a, PT ;  /* 0x0000005aaf00780c */ /* 0x000fc40003f64270 */
[----:B------:R-:W-:Y:S02]  /*7fd0*/  ISETP.GT.AND P4, PT, R175, 0x5b, PT ;  /* 0x0000005baf00780c */ /* 0x000fe40003f84270 */
[----:B------:R0:W2:Y:S01]  /*7fe0*/  @P0 LDG.E.U16 R150, desc[UR6][R126.64] ;  /* 0x000000067e960981 */ /* 0x0000a2000c1e1500 */
[----:B------:R-:W-:Y:S02]  /*7ff0*/  PRMT R173, RZ, 0x7610, R173 ;  /* 0x00007610ffad7816 */ /* 0x000fe400000000ad */
[----:B------:R-:W-:Y:S02]  /*8000*/  PRMT R171, RZ, 0x7610, R171 ;  /* 0x00007610ffab7816 */ /* 0x000fe400000000ab */
[----:B0-----:R-:W-:Y:S02]  /*8010*/  @P2 IMAD.MOV.U32 R126, RZ, RZ, R141 ;  /* 0x000000ffff7e2224 */ /* 0x001fe400078e008d */
[----:B------:R-:W-:Y:S01]  /*8020*/  @P2 IMAD.MOV.U32 R127, RZ, RZ, R142 ;  /* 0x000000ffff7f2224 */ /* 0x000fe200078e008e */
[----:B------:R-:W2:Y:S04]  /*8030*/  LDL R141, [R1+0xb0] ;  /* 0x0000b000018d7983 */ /* 0x000ea80000100800 */
[----:B------:R0:W2:Y:S04]  /*8040*/  @P2 LDG.E.U16 R173, desc[UR6][R126.64] ;  /* 0x000000067ead2981 */ /* 0x0000a8000c1e1500 */
[----:B------:R-:W2:Y:S01]  /*8050*/  LDL R142, [R1+0xac] ;  /* 0x0000ac00018e7983 */ /* 0x000ea20000100800 */
[----:B0-----:R-:W-:-:S02]  /*8060*/  @P3 IMAD.MOV.U32 R126, RZ, RZ, R139 ;  /* 0x000000ffff7e3224 */ /* 0x001fc400078e008b */
[----:B------:R-:W-:Y:S01]  /*8070*/  @P3 IMAD.MOV.U32 R127, RZ, RZ, R140 ;  /* 0x000000ffff7f3224 */ /* 0x000fe200078e008c */
[----:B------:R-:W-:Y:S01]  /*8080*/  ISETP.GT.AND P1, PT, R175, 0x5c, PT ;  /* 0x0000005caf00780c */ /* 0x000fe20003f24270 */
[----:B------:R-:W2:Y:S04]  /*8090*/  LDL R140, [R1+0x9c] ;  /* 0x00009c00018c7983 */ /* 0x000ea80000100800 */
[----:B------:R3:W2:Y:S01]  /*80a0*/  @P3 LDG.E.U16 R171, desc[UR6][R126.64] ;  /* 0x000000067eab3981 */ /* 0x0006a2000c1e1500 */
[----:B------:R-:W-:-:S03]  /*80b0*/  PRMT R169, RZ, 0x7610, R169 ;  /* 0x00007610ffa97816 */ /* 0x000fc600000000a9 */
        /* <DEDUP_REMOVED lines=13> */
[----:B------:R-:W-:Y:S02]  /*8190*/  PRMT R134, RZ, 0x7610, R134 ;  /* 0x00007610ff867816 */ /* 0x000fe40000000086 */
[----:B------:R0:W2:Y:S01]  /*81a0*/  @P1 LDG.E.U16 R167, desc[UR6][R126.64] ;  /* 0x000000067ea71981 */ /* 0x0000a2000c1e1500 */
[----:B------:R-:W-:-:S04]  /*81b0*/  ISETP.GT.AND P3, PT, R175, 0x5f, PT ;  /* 0x0000005faf00780c */ /* 0x000fc80003f64270 */
[----:B0-----:R-:W-:Y:S01]  /*81c0*/  @P0 IMAD.MOV.U32 R126, RZ, RZ, R141 ;  /* 0x000000ffff7e0224 */ /* 0x001fe200078e008d */
[----:B------:R-:W-:Y:S01]  /*81d0*/  ISETP.GT.AND P4, PT, R175, 0x60, PT ;  /* 0x00000060af00780c */ /* 0x000fe20003f84270 */
[----:B------:R-:W2:Y:S01]  /*81e0*/  LDL R141, [R1+0x74] ;  /* 0x00007400018d7983 */ /* 0x000ea20000100800 */
[----:B------:R-:W-:Y:S01]  /*81f0*/  @P0 IMAD.MOV.U32 R127, RZ, RZ, R142 ;  /* 0x000000ffff7f0224 */ /* 0x000fe200078e008e */
[----:B------:R-:W-:Y:S02]  /*8200*/  PRMT R132, RZ, 0x7610, R132 ;  /* 0x00007610ff847816 */ /* 0x000fe40000000084 */
[----:B------:R-:W2:Y:S04]  /*8210*/  LDL R142, [R1+0x88] ;  /* 0x00008800018e7983 */ /* 0x000ea80000100800 */
[----:B------:R3:W2:Y:S01]  /*8220*/  @P0 LDG.E.U16 R134, desc[UR6][R126.64] ;  /* 0x000000067e860981 */ /* 0x0006a2000c1e1500 */
[----:B------:R-:W-:Y:S01]  /*8230*/  PRMT R130, RZ, 0x7610, R130 ;  /* 0x00007610ff827816 */ /* 0x000fe20000000082 */
[----:B---3--:R-:W-:-:S02]  /*8240*/  @P2 IMAD.MOV.U32 R127, RZ, RZ, R136 ;  /* 0x000000ffff7f2224 */ /* 0x008fc400078e0088 */
[----:B------:R-:W3:Y:S01]  /*8250*/  LDL R136, [R1+0x8c] ;  /* 0x00008c0001887983 */ /* 0x000ee20000100800 */
[----:B----4-:R-:W-:-:S03]  /*8260*/  @P2 IMAD.MOV.U32 R126, RZ, RZ, R125 ;  /* 0x000000ffff7e2224 */ /* 0x010fc600078e007d */
[----:B------:R-:W4:Y:S04]  /*8270*/  LDL R125, [R1+0x90] ;  /* 0x00009000017d7983 */ /* 0x000f280000100800 */
[----:B------:R0:W4:Y:S02]  /*8280*/  @P2 LDG.E.U16 R132, desc[UR6][R126.64] ;  /* 0x000000067e842981 */ /* 0x000124000c1e1500 */
[----:B0-----:R-:W-:Y:S02]  /*8290*/  @P3 IMAD.MOV.U32 R126, RZ, RZ, R139 ;  /* 0x000000ffff7e3224 */ /* 0x001fe400078e008b */
[----:B------:R-:W-:Y:S01]  /*82a0*/  @P3 IMAD.MOV.U32 R127, RZ, RZ, R140 ;  /* 0x000000ffff7f3224 */ /* 0x000fe200078e008c */
[----:B------:R-:W4:Y:S04]  /*82b0*/  LDL R139, [R1+0x7c] ;  /* 0x00007c00018b7983 */ /* 0x000f280000100800 */
[----:B------:R2:W4:Y:S04]  /*82c0*/  @P3 LDG.E.U16 R130, desc[UR6][R126.64] ;  /* 0x000000067e823981 */ /* 0x000528000c1e1500 */
[----:B------:R-:W4:Y:S01]  /*82d0*/  LDL R140, [R1+0x78] ;  /* 0x00007800018c7983 */ /* 0x000f220000100800 */
[----:B--2---:R-:W-:-:S03]  /*82e0*/  @P4 IMAD.MOV.U32 R127, RZ, RZ, R138 ;  /* 0x000000ffff7f4224 */ /* 0x004fc600078e008a */
[----:B------:R-:W2:Y:S01]  /*82f0*/  LDL R138, [R1+0x80] ;  /* 0x00008000018a7983 */ /* 0x000ea20000100800 */
[C---:B------:R-:W-:Y:S01]  /*8300*/  ISETP.GT.AND P1, PT, R175.reuse, 0x61, PT ;  /* 0x00000061af00780c */ /* 0x040fe20003f24270 */
[----:B------:R-:W-:Y:S01]  /*8310*/  @P4 IMAD.MOV.U32 R126, RZ, RZ, R137 ;  /* 0x000000ffff7e4224 */ /* 0x000fe200078e0089 */
[----:B------:R-:W-:Y:S02]  /*8320*/  PRMT R149, RZ, 0x7610, R149 ;  /* 0x00007610ff957816 */ /* 0x000fe40000000095 */
[----:B------:R-:W-:-:S04]  /*8330*/  ISETP.GT.AND P0, PT, R175, 0x62, PT ;  /* 0x00000062af00780c */ /* 0x000fc80003f04270 */
[----:B------:R0:W2:Y:S01]  /*8340*/  @P4 LDG.E.U16 R149, desc[UR6][R126.64] ;  /* 0x000000067e954981 */ /* 0x0000a2000c1e1500 */
[C---:B------:R-:W-:Y:S02]  /*8350*/  ISETP.GT.AND P2, PT, R175.reuse, 0x63, PT ;  /* 0x00000063af00780c */ /* 0x040fe40003f44270 */
[----:B------:R-:W-:Y:S02]  /*8360*/  PRMT R128, RZ, 0x7610, R128 ;  /* 0x00007610ff807816 */ /* 0x000fe40000000080 */
[----:B0-----:R-:W-:Y:S02]  /*8370*/  PRMT R126, RZ, 0x7610, R126 ;  /* 0x00007610ff7e7816 */ /* 0x001fe4000000007e */
[----:B------:R-:W-:Y:S02]  /*8380*/  ISETP.GT.AND P3, PT, R175, 0x64, PT ;  /* 0x00000064af00780c */ /* 0x000fe40003f64270 */
[----:B------:R-:W-:Y:S01]  /*8390*/  PRMT R135, RZ, 0x7610, R135 ;  /* 0x00007610ff877816 */ /* 0x000fe20000000087 */
[----:B---3--:R-:W-:-:S02]  /*83a0*/  @P1 IMAD.MOV.U32 R137, RZ, RZ, R136 ;  /* 0x000000ffff891224 */ /* 0x008fc400078e0088 */
[----:B----4-:R-:W-:Y:S02]  /*83b0*/  @P1 IMAD.MOV.U32 R136, RZ, RZ, R125 ;  /* 0x000000ffff881224 */ /* 0x010fe400078e007d */
[----:B------:R-:W3:Y:S04]  /*83c0*/  LDL R125, [R1+0x70] ;  /* 0x00007000017d7983 */ /* 0x000ee80000100800 */
[----:B------:R0:W4:Y:S02]  /*83d0*/  @P1 LDG.E.U16 R126, desc[UR6][R136.64] ;  /* 0x00000006887e1981 */ /* 0x000124000c1e1500 */
[----:B0-----:R-:W-:Y:S02]  /*83e0*/  @P0 IMAD.MOV.U32 R136, RZ, RZ, R142 ;  /* 0x000000ffff880224 */ /* 0x001fe400078e008e */
[----:B------:R-:W-:Y:S01]  /*83f0*/  @P0 IMAD.MOV.U32 R137, RZ, RZ, R143 ;  /* 0x000000ffff890224 */ /* 0x000fe200078e008f */
[----:B------:R-:W-:Y:S01]  /*8400*/  ISETP.GT.AND P4, PT, R175, 0x65, PT ;  /* 0x00000065af00780c */ /* 0x000fe20003f84270 */
[----:B------:R-:W4:Y:S04]  /*8410*/  LDL R143, [R1+0x54] ;  /* 0x00005400018f7983 */ /* 0x000f280000100800 */
[----:B------:R0:W4:Y:S01]  /*8420*/  @P0 LDG.E.U16 R128, desc[UR6][R136.64] ;  /* 0x0000000688800981 */ /* 0x000122000c1e1500 */
[----:B------:R-:W-:-:S02]  /*8430*/  PRMT R133, RZ, 0x7610, R133 ;  /* 0x00007610ff857816 */ /* 0x000fc40000000085 */
[----:B------:R-:W-:Y:S01]  /*8440*/  PRMT R131, RZ, 0x7610, R131 ;  /* 0x00007610ff837816 */ /* 0x000fe20000000083 */
[----:B------:R-:W4:Y:S01]  /*8450*/  LDL R142, [R1+0x58] ;  /* 0x00005800018e7983 */ /* 0x000f220000100800 */
[----:B0-----:R-:W-:-:S06]  /*8460*/  PRMT R136, RZ, 0x7610, R136 ;  /* 0x00007610ff887816 */ /* 0x001fcc0000000088 */
[----:B--2---:R0:W2:Y:S02]  /*8470*/  @P2 LDG.E.U16 R136, desc[UR6][R138.64] ;  /* 0x000000068a882981 */ /* 0x0040a4000c1e1500 */
[----:B0-----:R-:W-:Y:S02]  /*8480*/  @P3 IMAD.MOV.U32 R138, RZ, RZ, R140 ;  /* 0x000000ffff8a3224 */ /* 0x001fe400078e008c */
[----:B------:R-:W-:Y:S01]  /*8490*/  @P3 IMAD.MOV.U32 R139, RZ, RZ, R141 ;  /* 0x000000ffff8b3224 */ /* 0x000fe200078e008d */
[----:B------:R-:W-:Y:S01]  /*84a0*/  ISETP.GT.AND P0, PT, R175, 0x66, PT ;  /* 0x00000066af00780c */ /* 0x000fe20003f04270 */
[----:B------:R-:W2:Y:S04]  /*84b0*/  LDL R141, [R1+0x4c] ;  /* 0x00004c00018d7983 */ /* 0x000ea80000100800 */
[----:B------:R3:W2:Y:S04]  /*84c0*/  @P3 LDG.E.U16 R135, desc[UR6][R138.64] ;  /* 0x000000068a873981 */ /* 0x0006a8000c1e1500 */
[----:B------:R-:W2:Y:S04]  /*84d0*/  LDL R140, [R1+0x50] ;  /* 0x00005000018c7983 */ /* 0x000ea80000100800 */
[----:B------:R-:W4:Y:S01]  /*84e0*/  LDL R139, [R1+0x6c] ;  /* 0x00006c00018b7983 */ /* 0x000f220000100800 */
[----:B---3--:R-:W-:-:S03]  /*84f0*/  @P4 IMAD.MOV.U32 R138, RZ, RZ, R125 ;  /* 0x000000ffff8a4224 */ /* 0x008fc600078e007d */
[----:B------:R-:W3:Y:S04]  /*8500*/  LDL R125, [R1+0xc] ;  /* 0x00000c00017d7983 */ /* 0x000ee80000100800 */
[----:B----4-:R0:W4:Y:S04]  /*8510*/  @P4 LDG.E.U16 R133, desc[UR6][R138.64] ;  /* 0x000000068a854981 */ /* 0x010128000c1e1500 */
[----:B------:R-:W0:Y:S04]  /*8520*/  LDL R138, [R1+0x64] ;  /* 0x00006400018a7983 */ /* 0x000e280000100800 */
[----:B------:R-:W0:Y:S02]  /*8530*/  LDL R139, [R1+0x68] ;  /* 0x00006800018b7983 */ /* 0x000e240000100800 */
[----:B0-----:R-:W-:-:S04]  /*8540*/  @P0 LOP3.LUT R139, R139, R138, RZ, 0x3c, !PT ;  /* 0x0000008a8b8b0212 */ /* 0x001fc800078e3cff */
[----:B------:R-:W-:-:S04]  /*8550*/  @P0 LOP3.LUT R138, R139, R138, RZ, 0x3c, !PT ;  /* 0x0000008a8b8a0212 */ /* 0x000fc800078e3cff */
[----:B------:R-:W-:-:S05]  /*8560*/  @P0 LOP3.LUT R139, R139, R138, RZ, 0x3c, !PT ;  /* 0x0000008a8b8b0212 */ /* 0x000fca00078e3cff */
[----:B------:R0:W4:Y:S04]  /*8570*/  @P0 LDG.E.U16 R131, desc[UR6][R138.64] ;  /* 0x000000068a830981 */ /* 0x000128000c1e1500 */
[----:B------:R-:W0:Y:S04]  /*8580*/  LDL R138, [R1+0x5c] ;  /* 0x00005c00018a7983 */ /* 0x000e280000100800 */
[----:B------:R-:W0:Y:S01]  /*8590*/  LDL R139, [R1+0x60] ;  /* 0x00006000018b7983 */ /* 0x000e220000100800 */
[C---:B------:R-:W-:Y:S02]  /*85a0*/  ISETP.GT.AND P1, PT, R175.reuse, 0x67, PT ;  /* 0x00000067af00780c */ /* 0x040fe40003f24270 */
[----:B------:R-:W-:-:S02]  /*85b0*/  ISETP.GT.AND P2, PT, R175, 0x68, PT ;  /* 0x00000068af00780c */ /* 0x000fc40003f44270 */
[----:B------:R-:W-:Y:S02]  /*85c0*/  PRMT R129, RZ, 0x7610, R129 ;  /* 0x00007610ff817816 */ /* 0x000fe40000000081 */
[----:B------:R-:W-:Y:S02]  /*85d0*/  ISETP.GT.AND P0, PT, R175, 0x69, PT ;  /* 0x00000069af00780c */ /* 0x000fe40003f04270 */
[----:B------:R-:W-:Y:S02]  /*85e0*/  PRMT R159, RZ, 0x7610, R159 ;  /* 0x00007610ff9f7816 */ /* 0x000fe4000000009f */
[----:B------:R-:W-:Y:S02]  /*85f0*/  PRMT R127, RZ, 0x7610, R127 ;  /* 0x00007610ff7f7816 */ /* 0x000fe4000000007f */
[----:B------:R-:W-:Y:S02]  /*8600*/  PRMT R164, RZ, 0x7610, R164 ;  /* 0x00007610ffa47816 */ /* 0x000fe400000000a4 */
[----:B------:R-:W-:-:S02]  /*8610*/  PRMT R165, RZ, 0x7610, R165 ;  /* 0x00007610ffa57816 */ /* 0x000fc400000000a5 */
[----:B0-----:R-:W-:-:S04]  /*8620*/  @P1 LOP3.LUT R139, R139, R138, RZ, 0x3c, !PT ;  /* 0x0000008a8b8b1212 */ /* 0x001fc800078e3cff */
[----:B------:R-:W-:-:S04]  /*8630*/  @P1 LOP3.LUT R138, R139, R138, RZ, 0x3c, !PT ;  /* 0x0000008a8b8a1212 */ /* 0x000fc800078e3cff */
[----:B------:R-:W-:-:S05]  /*8640*/  @P1 LOP3.LUT R139, R139, R138, RZ, 0x3c, !PT ;  /* 0x0000008a8b8b1212 */ /* 0x000fca00078e3cff */
[----:B------:R0:W4:Y:S01]  /*8650*/  @P1 LDG.E.U16 R129, desc[UR6][R138.64] ;  /* 0x000000068a811981 */ /* 0x000122000c1e1500 */
[C---:B------:R-:W-:Y:S01]  /*8660*/  ISETP.GT.AND P1, PT, R175.reuse, 0x70, PT ;  /* 0x00000070af00780c */ /* 0x040fe20003f24270 */
[----:B0-----:R-:W-:Y:S02]  /*8670*/  @P2 IMAD.MOV.U32 R138, RZ, RZ, R142 ;  /* 0x000000ffff8a2224 */ /* 0x001fe400078e008e */
[----:B------:R-:W-:Y:S01]  /*8680*/  @P2 IMAD.MOV.U32 R139, RZ, RZ, R143 ;  /* 0x000000ffff8b2224 */ /* 0x000fe200078e008f */
[----:B------:R-:W4:Y:S04]  /*8690*/  LDL R142, [R1+0x30] ;  /* 0x00003000018e7983 */ /* 0x000f280000100800 */
[----:B------:R2:W4:Y:S01]  /*86a0*/  @P2 LDG.E.U16 R159, desc[UR6][R138.64] ;  /* 0x000000068a9f2981 */ /* 0x000522000c1e1500 */
[----:B------:R-:W-:-:S03]  /*86b0*/  ISETP.GT.AND P2, PT, R175, 0x78, PT ;  /* 0x00000078af00780c */ /* 0x000fc60003f44270 */
[----:B------:R-:W4:Y:S01]  /*86c0*/  LDL R143, [R1+0x2c] ;  /* 0x00002c00018f7983 */ /* 0x000f220000100800 */
[----:B--2---:R-:W-:Y:S02]  /*86d0*/  @P0 IMAD.MOV.U32 R138, RZ, RZ, R140 ;  /* 0x000000ffff8a0224 */ /* 0x004fe400078e008c */
[----:B------:R-:W-:Y:S01]  /*86e0*/  @P0 IMAD.MOV.U32 R139, RZ, RZ, R141 ;  /* 0x000000ffff8b0224 */ /* 0x000fe200078e008d */
[----:B------:R-:W2:Y:S04]  /*86f0*/  LDL R140, [R1+0x3c] ;  /* 0x00003c00018c7983 */ /* 0x000ea80000100800 */
[----:B------:R3:W4:Y:S04]  /*8700*/  @P0 LDG.E.U16 R127, desc[UR6][R138.64] ;  /* 0x000000068a7f0981 */ /* 0x000728000c1e1500 */
[----:B------:R-:W2:Y:S01]  /*8710*/  LDL R141, [R1+0x48] ;  /* 0x00004800018d7983 */ /* 0x000ea20000100800 */
[----:B---3--:R-:W-:-:S02]  /*8720*/  @P1 IMAD.MOV.U32 R138, RZ, RZ, R125 ;  /* 0x000000ffff8a1224 */ /* 0x008fc400078e007d */
[----:B------:R-:W-:Y:S01]  /*8730*/  @P1 IMAD.MOV.U32 R139, RZ, RZ, R0 ;  /* 0x000000ffff8b1224 */ /* 0x000fe200078e0000 */
[----:B------:R-:W3:Y:S04]  /*8740*/  LDL R125, [R1+0x40] ;  /* 0x00004000017d7983 */ /* 0x000ee80000100800 */
[----:B------:R0:W4:Y:S04]  /*8750*/  @P1 LDG.E.U16 R164, desc[UR6][R138.64] ;  /* 0x000000068aa41981 */ /* 0x000128000c1e1500 */
[----:B------:R1:W-:Y:S01]  /*8760*/  STL [R1+0x3f4], R0 ;  /* 0x0003f40001007387 */ /* 0x0003e20000100800 */
[----:B0-----:R-:W-:-:S02]  /*8770*/  @P2 IMAD.MOV.U32 R138, RZ, RZ, R118 ;  /* 0x000000ffff8a2224 */ /* 0x001fc400078e0076 */
[----:B------:R-:W-:Y:S01]  /*8780*/  @P2 IMAD.MOV.U32 R139, RZ, RZ, R103 ;  /* 0x000000ffff8b2224 */ /* 0x000fe200078e0067 */
[----:B-1----:R-:W4:Y:S04]  /*8790*/  LDL.LU R0, [R1+0x34] ;  /* 0x0000340001007983 */ /* 0x002f280000300800 */
[----:B------:R0:W-:Y:S04]  /*87a0*/  STL [R1+0x3f0], R118 ;  /* 0x0003f07601007387 */ /* 0x0001e80000100800 */
[----:B------:R2:W4:Y:S04]  /*87b0*/  @P2 LDG.E.U16 R165, desc[UR6][R138.64] ;  /* 0x000000068aa52981 */ /* 0x000528000c1e1500 */
[----:B0-----:R-:W4:Y:S04]  /*87c0*/  LDL.LU R118, [R1+0x24] ;  /* 0x0000240001767983 */ /* 0x001f280000300800 */
[----:B------:R0:W-:Y:S04]  /*87d0*/  STL [R1+0x3ec], R103 ;  /* 0x0003ec6701007387 */ /* 0x0001e80000100800 */
[----:B0-----:R-:W4:Y:S04]  /*87e0*/  LDL.LU R103, [R1+0x10] ;  /* 0x0000100001677983 */ /* 0x001f280000300800 */
[----:B------:R-:W4:Y:S01]  /*87f0*/  LDL R139, [R1+0x44] ;  /* 0x00004400018b7983 */ /* 0x000f220000100800 */
[----:B------:R-:W-:-:S02]  /*8800*/  ISETP.GT.AND P0, PT, R175, 0x6a, PT ;  /* 0x0000006aaf00780c */ /* 0x000fc40003f04270 */
[----:B------:R-:W-:Y:S02]  /*8810*/  ISETP.GT.AND P1, PT, R175, 0x6b, PT ;  /* 0x0000006baf00780c */ /* 0x000fe40003f24270 */
[----:B------:R-:W-:-:S09]  /*8820*/  PRMT R137, RZ, 0x7610, R137 ;  /* 0x00007610ff897816 */ /* 0x000fd20000000089 */
[----:B--2---:R-:W-:Y:S02]  /*8830*/  @P0 IMAD.MOV.U32 R138, RZ, RZ, R141 ;  /* 0x000000ffff8a0224 */ /* 0x004fe400078e008d */
[----:B------:R-:W-:Y:S02]  /*8840*/  @P1 IMAD.MOV.U32 R141, RZ, RZ, R140 ;  /* 0x000000ffff8d1224 */ /* 0x000fe400078e008c */
[----:B---3--:R-:W-:Y:S02]  /*8850*/  @P1 IMAD.MOV.U32 R140, RZ, RZ, R125 ;  /* 0x000000ffff8c1224 */ /* 0x008fe400078e007d */
[----:B------:R-:W2:Y:S04]  /*8860*/  LDL R125, [R1] ;  /* 0x00000000017d7983 */ /* 0x000ea80000100800 */
[----:B----4-:R0:W3:Y:S02]  /*8870*/  @P0 LDG.E.U16 R137, desc[UR6][R138.64] ;  /* 0x000000068a890981 */ /* 0x0100e4000c1e1500 */
[----:B0-----:R-:W-:-:S06]  /*8880*/  PRMT R138, RZ, 0x7610, R138 ;  /* 0x00007610ff8a7816 */ /* 0x001fcc000000008a */
[----:B------:R0:W4:Y:S04]  /*8890*/  @P1 LDG.E.U16 R138, desc[UR6][R140.64] ;  /* 0x000000068c8a1981 */ /* 0x000128000c1e1500 */
[----:B------:R-:W0:Y:S01]  /*88a0*/  LDL R141, [R1+0x38] ;  /* 0x00003800018d7983 */ /* 0x000e220000100800 */
[C---:B------:R-:W-:Y:S02]  /*88b0*/  ISETP.GT.AND P0, PT, R175.reuse, 0x6c, PT ;  /* 0x0000006caf00780c */ /* 0x040fe40003f04270 */
[----:B------:R-:W-:Y:S02]  /*88c0*/  ISETP.GT.AND P1, PT, R175, 0x6d, PT ;  /* 0x0000006daf00780c */ /* 0x000fe40003f24270 */
[----:B------:R-:W-:-:S09]  /*88d0*/  PRMT R139, RZ, 0x7610, R139 ;  /* 0x00007610ff8b7816 */ /* 0x000fd2000000008b */
[----:B0-----:R-:W-:Y:S02]  /*88e0*/  @P0 IMAD.MOV.U32 R140, RZ, RZ, R141 ;  /* 0x000000ffff8c0224 */ /* 0x001fe400078e008d */
[----:B------:R-:W-:-:S05]  /*88f0*/  @P0 IMAD.MOV.U32 R141, RZ, RZ, R0 ;  /* 0x000000ffff8d0224 */ /* 0x000fca00078e0000 */
[----:B------:R0:W4:Y:S02]  /*8900*/  @P0 LDG.E.U16 R139, desc[UR6][R140.64] ;  /* 0x000000068c8b0981 */ /* 0x000124000c1e1500 */
[----:B0-----:R-:W-:-:S06]  /*8910*/  PRMT R140, RZ, 0x7610, R140 ;  /* 0x00007610ff8c7816 */ /* 0x001fcc000000008c */
[----:B------:R0:W4:Y:S04]  /*8920*/  @P1 LDG.E.U16 R140, desc[UR6][R142.64] ;  /* 0x000000068e8c1981 */ /* 0x000128000c1e1500 */
[----:B------:R-:W0:Y:S01]  /*8930*/  LDL R143, [R1+0x28] ;  /* 0x00002800018f7983 */ /* 0x000e220000100800 */
[C---:B------:R-:W-:Y:S02]  /*8940*/  ISETP.GT.AND P0, PT, R175.reuse, 0x6e, PT ;  /* 0x0000006eaf00780c */ /* 0x040fe40003f04270 */
[----:B------:R-:W-:Y:S02]  /*8950*/  PRMT R141, RZ, 0x7610, R141 ;  /* 0x00007610ff8d7816 */ /* 0x000fe4000000008d */
[----:B------:R-:W-:-:S09]  /*8960*/  ISETP.GT.AND P1, PT, R175, 0x6f, PT ;  /* 0x0000006faf00780c */ /* 0x000fd20003f24270 */
[----:B0-----:R-:W-:Y:S02]  /*8970*/  @P0 IMAD.MOV.U32 R142, RZ, RZ, R143 ;  /* 0x000000ffff8e0224 */ /* 0x001fe400078e008f */
[----:B------:R-:W-:-:S05]  /*8980*/  @P0 IMAD.MOV.U32 R143, RZ, RZ, R118 ;  /* 0x000000ffff8f0224 */ /* 0x000fca00078e0076 */
[----:B------:R0:W4:Y:S04]  /*8990*/  @P0 LDG.E.U16 R141, desc[UR6][R142.64] ;  /* 0x000000068e8d0981 */ /* 0x000128000c1e1500 */
[----:B------:R-:W0:Y:S01]  /*89a0*/  LDL R143, [R1+0x20] ;  /* 0x00002000018f7983 */ /* 0x000e220000100800 */
[----:B------:R-:W-:Y:S02]  /*89b0*/  PRMT R144, RZ, 0x7610, R144 ;  /* 0x00007610ff907816 */ /* 0x000fe40000000090 */
[----:B------:R-:W-:Y:S02]  /*89c0*/  ISETP.GT.AND P0, PT, R175, 0x71, PT ;  /* 0x00000071af00780c */ /* 0x000fe40003f04270 */
[----:B------:R-:W-:Y:S02]  /*89d0*/  PRMT R145, RZ, 0x7610, R145 ;  /* 0x00007610ff917816 */ /* 0x000fe40000000091 */
[----:B------:R-:W-:-:S02]  /*89e0*/  PRMT R160, RZ, 0x7610, R160 ;  /* 0x00007610ffa07816 */ /* 0x000fc400000000a0 */
[----:B------:R-:W-:Y:S02]  /*89f0*/  PRMT R166, RZ, 0x7610, R166 ;  /* 0x00007610ffa67816 */ /* 0x000fe400000000a6 */
[----:B------:R-:W-:Y:S02]  /*8a00*/  PRMT R168, RZ, 0x7610, R168 ;  /* 0x00007610ffa87816 */ /* 0x000fe400000000a8 */
[----:B------:R-:W-:Y:S02]  /*8a10*/  PRMT R170, RZ, 0x7610, R170 ;  /* 0x00007610ffaa7816 */ /* 0x000fe400000000aa */
[----:B------:R-:W-:Y:S02]  /*8a20*/  PRMT R172, RZ, 0x7610, R172 ;  /* 0x00007610ffac7816 */ /* 0x000fe400000000ac */
[----:B------:R-:W-:Y:S02]  /*8a30*/  PRMT R174, RZ, 0x7610, R174 ;  /* 0x00007610ffae7816 */ /* 0x000fe400000000ae */
[----:B------:R-:W-:-:S02]  /*8a40*/  PRMT R176, RZ, 0x7610, R176 ;  /* 0x00007610ffb07816 */ /* 0x000fc400000000b0 */
[----:B------:R-:W-:Y:S02]  /*8a50*/  PRMT R178, RZ, 0x7610, R178 ;  /* 0x00007610ffb27816 */ /* 0x000fe400000000b2 */
[----:B------:R-:W-:Y:S02]  /*8a60*/  PRMT R180, RZ, 0x7610, R180 ;  /* 0x00007610ffb47816 */ /* 0x000fe400000000b4 */
[----:B------:R-:W-:Y:S02]  /*8a70*/  PRMT R182, RZ, 0x7610, R182 ;  /* 0x00007610ffb67816 */ /* 0x000fe400000000b6 */
[----:B------:R-:W-:Y:S02]  /*8a80*/  PRMT R184, RZ, 0x7610, R184 ;  /* 0x00007610ffb87816 */ /* 0x000fe400000000b8 */
[----:B------:R-:W-:Y:S02]  /*8a90*/  ISETP.GT.AND P2, PT, R175, 0x7e, PT ;  /* 0x0000007eaf00780c */ /* 0x000fe40003f44270 */
        /* <DEDUP_REMOVED lines=8> */
[----:B------:R-:W-:Y:S01]  /*8b20*/  PRMT R204, RZ, 0x7610, R204 ;  /* 0x00007610ffcc7816 */ /* 0x000fe200000000cc */
[----:B0-----:R-:W-:Y:S02]  /*8b30*/  @P1 IMAD.MOV.U32 R142, RZ, RZ, R143 ;  /* 0x000000ffff8e1224 */ /* 0x001fe400078e008f */
[----:B------:R-:W-:-:S05]  /*8b40*/  @P1 IMAD.MOV.U32 R143, RZ, RZ, R103 ;  /* 0x000000ffff8f1224 */ /* 0x000fca00078e0067 */
[----:B------:R2:W4:Y:S01]  /*8b50*/  @P1 LDG.E.U16 R144, desc[UR6][R142.64] ;  /* 0x000000068e901981 */ /* 0x000522000c1e1500 */
[----:B------:R-:W-:Y:S01]  /*8b60*/  ISETP.GT.AND P1, PT, R175, 0x72, PT ;  /* 0x00000072af00780c */ /* 0x000fe20003f24270 */
[----:B--2---:R-:W-:Y:S02]  /*8b70*/  @P0 IMAD.MOV.U32 R142, RZ, RZ, R125 ;  /* 0x000000ffff8e0224 */ /* 0x004fe400078e007d */
[----:B------:R-:W-:-:S05]  /*8b80*/  @P0 IMAD.MOV.U32 R143, RZ, RZ, R247 ;  /* 0x000000ffff8f0224 */ /* 0x000fca00078e00f7 */
[----:B------:R0:W2:Y:S01]  /*8b90*/  @P0 LDG.E.U16 R145, desc[UR6][R142.64] ;  /* 0x000000068e910981 */ /* 0x0000a2000c1e1500 */
[----:B------:R-:W-:-:S04]  /*8ba0*/  ISETP.GT.AND P0, PT, R175, 0x73, PT ;  /* 0x00000073af00780c */ /* 0x000fc80003f04270 */
[----:B0-----:R-:W-:Y:S02]  /*8bb0*/  @P1 IMAD.MOV.U32 R142, RZ, RZ, R239 ;  /* 0x000000ffff8e1224 */ /* 0x001fe400078e00ef */
[----:B------:R-:W-:-:S05]  /*8bc0*/  @P1 IMAD.MOV.U32 R143, RZ, RZ, R234 ;  /* 0x000000ffff8f1224 */ /* 0x000fca00078e00ea */
[----:B------:R0:W4:Y:S01]  /*8bd0*/  @P1 LDG.E.U16 R160, desc[UR6][R142.64] ;  /* 0x000000068ea01981 */ /* 0x000122000c1e1500 */
[----:B------:R-:W-:Y:S01]  /*8be0*/  ISETP.GT.AND P1, PT, R175, 0x74, PT ;  /* 0x00000074af00780c */ /* 0x000fe20003f24270 */
[----:B0-----:R-:W-:Y:S02]  /*8bf0*/  @P0 IMAD.MOV.U32 R142, RZ, RZ, R226 ;  /* 0x000000ffff8e0224 */ /* 0x001fe400078e00e2 */
[----:B------:R-:W-:-:S05]  /*8c00*/  @P0 IMAD.MOV.U32 R143, RZ, RZ, R219 ;  /* 0x000000ffff8f0224 */ /* 0x000fca00078e00db */
[----:B------:R0:W4:Y:S01]  /*8c10*/  @P0 LDG.E.U16 R166, desc[UR6][R142.64] ;  /* 0x000000068ea60981 */ /* 0x000122000c1e1500 */
        /* <DEDUP_REMOVED lines=19> */
[----:B------:R0:W3:Y:S01]  /*8d50*/  @P1 LDG.E.U16 R176, desc[UR6][R142.64] ;  /* 0x000000068eb01981 */ /* 0x0000e2000c1e1500 */
[----:B------:R-:W-:Y:S01]  /*8d60*/  ISETP.GT.AND P1, PT, R175, 0x7b, PT ;  /* 0x0000007baf00780c */ /* 0x000fe20003f24270 */
[----:B------:R-:W1:Y:S01]  /*8d70*/  S2R R125, SR_TID.X ;  /* 0x00000000007d7919 */ /* 0x000e620000002100 */
[----:B0-----:R-:W-:Y:S02]  /*8d80*/  @P0 IMAD.MOV.U32 R142, RZ, RZ, R122 ;  /* 0x000000ffff8e0224 */ /* 0x001fe400078e007a */
[----:B------:R-:W-:-:S05]  /*8d90*/  @P0 IMAD.MOV.U32 R143, RZ, RZ, R102 ;  /* 0x000000ffff8f0224 */ /* 0x000fca00078e0066 */
[----:B------:R0:W4:Y:S01]  /*8da0*/  @P0 LDG.E.U16 R178, desc[UR6][R142.64] ;  /* 0x000000068eb20981 */ /* 0x000122000c1e1500 */
[----:B------:R-:W-:-:S03]  /*8db0*/  ISETP.GT.AND P0, PT, R175, 0x7c, PT ;  /* 0x0000007caf00780c */ /* 0x000fc60003f04270 */
[----:B0-----:R-:W-:Y:S02]  /*8dc0*/  @P1 IMAD.MOV.U32 R142, RZ, RZ, R110 ;  /* 0x000000ffff8e1224 */ /* 0x001fe400078e006e */
[----:B------:R-:W-:-:S05]  /*8dd0*/  @P1 IMAD.MOV.U32 R143, RZ, RZ, R91 ;  /* 0x000000ffff8f1224 */ /* 0x000fca00078e005b */
[----:B------:R0:W4:Y:S01]  /*8de0*/  @P1 LDG.E.U16 R180, desc[UR6][R142.64] ;  /* 0x000000068eb41981 */ /* 0x000122000c1e1500 */
[----:B------:R-:W-:Y:S02]  /*8df0*/  ISETP.GT.AND P1, PT, R175, 0x7d, PT ;  /* 0x0000007daf00780c */ /* 0x000fe40003f24270 */
[----:B0-----:R-:W-:Y:S02]  /*8e00*/  @P0 IMAD.MOV.U32 R142, RZ, RZ, R117 ;  /* 0x000000ffff8e0224 */ /* 0x001fe400078e0075 */
[----:B------:R-:W-:-:S05]  /*8e10*/  @P0 IMAD.MOV.U32 R143, RZ, RZ, R89 ;  /* 0x000000ffff8f0224 */ /* 0x000fca00078e0059 */
[----:B------:R0:W4:Y:S01]  /*8e20*/  @P0 LDG.E.U16 R182, desc[UR6][R142.64] ;  /* 0x000000068eb60981 */ /* 0x000122000c1e1500 */
[----:B-1----:R-:W-:-:S03]  /*8e30*/  LOP3.LUT R125, R125, 0x7f, RZ, 0xc0, !PT ;  /* 0x0000007f7d7d7812 */ /* 0x002fc600078ec0ff */
[----:B0-----:R-:W-:Y:S02]  /*8e40*/  @P1 IMAD.MOV.U32 R142, RZ, RZ, R109 ;  /* 0x000000ffff8e1224 */ /* 0x001fe400078e006d */
[----:B------:R-:W-:-:S05]  /*8e50*/  @P1 IMAD.MOV.U32 R143, RZ, RZ, R87 ;  /* 0x000000ffff8f1224 */ /* 0x000fca00078e0057 */
[----:B------:R0:W4:Y:S01]  /*8e60*/  @P1 LDG.E.U16 R184, desc[UR6][R142.64] ;  /* 0x000000068eb81981 */ /* 0x000122000c1e1500 */
[----:B------:R-:W-:Y:S02]  /*8e70*/  ISETP.GT.AND P1, PT, R175, 0x7f, PT ;  /* 0x0000007faf00780c */ /* 0x000fe40003f24270 */
[----:B------:R-:W-:Y:S02]  /*8e80*/  ISETP.GE.AND P0, PT, R125, R175, PT ;  /* 0x000000af7d00720c */ /* 0x000fe40003f06270 */
[----:B------:R-:W-:Y:S01]  /*8e90*/  PRMT R175, RZ, 0x7610, R175 ;  /* 0x00007610ffaf7816 */ /* 0x000fe200000000af */
[----:B0-----:R-:W-:Y:S02]  /*8ea0*/  @P2 IMAD.MOV.U32 R142, RZ, RZ, R123 ;  /* 0x000000ffff8e2224 */ /* 0x001fe400078e007b */
[----:B------:R-:W-:-:S05]  /*8eb0*/  @P2 IMAD.MOV.U32 R143, RZ, RZ, R85 ;  /* 0x000000ffff8f2224 */ /* 0x000fca00078e0055 */
[----:B------:R0:W4:Y:S02]  /*8ec0*/  @P2 LDG.E.U16 R175, desc[UR6][R142.64] ;  /* 0x000000068eaf2981 */ /* 0x000124000c1e1500 */
[----:B0-----:R-:W-:Y:S02]  /*8ed0*/  @P1 IMAD.MOV.U32 R142, RZ, RZ, R108 ;  /* 0x000000ffff8e1224 */ /* 0x001fe400078e006c */
[----:B------:R-:W-:-:S05]  /*8ee0*/  @P1 IMAD.MOV.U32 R143, RZ, RZ, R83 ;  /* 0x000000ffff8f1224 */ /* 0x000fca00078e0053 */
[----:B------:R0:W4:Y:S01]  /*8ef0*/  @P1 LDG.E.U16 R188, desc[UR6][R142.64] ;  /* 0x000000068ebc1981 */ /* 0x000122000c1e1500 */
[----:B------:R-:W-:Y:S01]  /*8f00*/  BAR.SYNC.DEFER_BLOCKING 0x0 ;  /* 0x0000000000007b1d */ /* 0x000fe20000010000 */
[----:B0-----:R-:W-:Y:S02]  /*8f10*/  @!P0 IMAD.MOV.U32 R142, RZ, RZ, R116 ;  /* 0x000000ffff8e8224 */ /* 0x001fe400078e0074 */
[----:B------:R-:W-:-:S05]  /*8f20*/  @!P0 IMAD.MOV.U32 R143, RZ, RZ, R11 ;  /* 0x000000ffff8f8224 */ /* 0x000fca00078e000b */
[----:B------:R0:W4:Y:S02]  /*8f30*/  @!P0 LDG.E.U16 R190, desc[UR6][R142.64] ;  /* 0x000000068ebe8981 */ /* 0x000124000c1e1500 */
        /* <DEDUP_REMOVED lines=17> */
[----:B------:R0:W4:Y:S04]  /*9050*/  @!P0 LDG.E.U16 R202, desc[UR6][R142.64] ;  /* 0x000000068eca8981 */ /* 0x000128000c1e1500 */
[----:B------:R1:W-:Y:S01]  /*9060*/  STS.U16 [R2+UR4], R163 ;  /* 0x000000a302007988 */ /* 0x0003e20008000404 */
[----:B0-----:R-:W-:Y:S02]  /*9070*/  @!P0 IMAD.MOV.U32 R142, RZ, RZ, R97 ;  /* 0x000000ffff8e8224 */ /* 0x001fe400078e0061 */
[----:B------:R-:W-:Y:S01]  /*9080*/  @!P0 IMAD.MOV.U32 R143, RZ, RZ, R68 ;  /* 0x000000ffff8f8224 */ /* 0x000fe200078e0044 */
[----:B-1----:R-:W-:-:S04]  /*9090*/  PRMT R163, RZ, 0x7610, R163 ;  /* 0x00007610ffa37816 */ /* 0x002fc800000000a3 */
[----:B------:R0:W4:Y:S04]  /*90a0*/  @!P0 LDG.E.U16 R204, desc[UR6][R142.64] ;  /* 0x000000068ecc8981 */ /* 0x000128000c1e1500 */
[----:B------:R1:W-:Y:S01]  /*90b0*/  STS.U16 [R2+UR4+0x400], R162 ;  /* 0x000400a202007988 */ /* 0x0003e20008000404 */
        /* <DEDUP_REMOVED lines=68> */
[----:B------:R0:W4:Y:S01]  /*9500*/  @!P0 LDG.E.U16 R159, desc[UR6][R142.64] ;  /* 0x000000068e9f8981 */ /* 0x000122000c1e1500 */
[----:B------:R-:W-:-:S03]  /*9510*/  LOP3.LUT R125, R2, 0x10, RZ, 0x3c, !PT ;  /* 0x00000010027d7812 */ /* 0x000fc600078e3cff */
        /* <DEDUP_REMOVED lines=45> */
[----:B------:R-:W-:Y:S01]  /*97f0*/  STS.U16 [R125+UR4+0x2080], R213 ;  /* 0x002080d57d007988 */ /* 0x000fe20008000404 */
[----:B0-----:R-:W-:Y:S02]  /*9800*/  @!P0 IMAD.MOV.U32 R142, RZ, RZ, R23 ;  /* 0x000000ffff8e8224 */ /* 0x001fe400078e0017 */
[----:B------:R-:W-:Y:S01]  /*9810*/  @!P0 IMAD.MOV.U32 R143, RZ, RZ, R13 ;  /* 0x000000ffff8f8224 */ /* 0x000fe200078e000d */
[----:B------:R-:W-:Y:S04]  /*9820*/  STS.U16 [R125+UR4+0x2480], R205 ;  /* 0x002480cd7d007988 */ /* 0x000fe80008000404 */
[----:B------:R0:W-:Y:S04]  /*9830*/  STS.U16 [R125+UR4+0x2880], R189 ;  /* 0x002880bd7d007988 */ /* 0x0001e80008000404 */
[----:B------:R-:W4:Y:S01]  /*9840*/  @!P0 LDG.E.U16 R220, desc[UR6][R142.64] ;  /* 0x000000068edc8981 */ /* 0x000f22000c1e1500 */
[----:B0-----:R-:W-:-:S03]  /*9850*/  LOP3.LUT R189, R2, 0x10, RZ, 0x3c, !PT ;  /* 0x0000001002bd7812 */ /* 0x001fc600078e3cff */
[----:B------:R-:W4:Y:S04]  /*9860*/  LDL.LU R142, [R1+0x8] ;  /* 0x00000800018e7983 */ /* 0x000f280000300800 */
[----:B------:R-:W4:Y:S04]  /*9870*/  LDL.LU R143, [R1+0x18] ;  /* 0x00001800018f7983 */ /* 0x000f280000300800 */
[----:B------:R-:W4:Y:S04]  /*9880*/  LDL.LU R213, [R1+0x1c] ;  /* 0x00001c0001d57983 */ /* 0x000f280000300800 */
[----:B------:R-:W4:Y:S04]  /*9890*/  LDL.LU R205, [R1+0x3a0] ;  /* 0x0003a00001cd7983 */ /* 0x000f280000300800 */
[----:B------:R-:W4:Y:S04]  /*98a0*/  LDL.LU R125, [R1+0x42c] ;  /* 0x00042c00017d7983 */ /* 0x000f280000300800 */
[----:B------:R0:W-:Y:S04]  /*98b0*/  STS.U16 [R189+UR4+0x2c80], R173 ;  /* 0x002c80adbd007988 */ /* 0x0001e80008000404 */
[----:B0-----:R-:W4:Y:S04]  /*98c0*/  LDL.LU R173, [R1+0x3a4] ;  /* 0x0003a40001ad7983 */ /* 0x001f280000300800 */
[----:B------:R0:W-:Y:S02]  /*98d0*/  STS.U16 [R189+UR4+0x3080], R126 ;  /* 0x0030807ebd007988 */ /* 0x0001e40008000404 */
[----:B0-----:R-:W-:-:S02]  /*98e0*/  LOP3.LUT R126, R2, 0x10, RZ, 0x3c, !PT ;  /* 0x00000010027e7812 */ /* 0x001fc400078e3cff */
[----:B------:R-:W-:-:S03]  /*98f0*/  LOP3.LUT R189, R2, 0x20, RZ, 0x3c, !PT ;  /* 0x0000002002bd7812 */ /* 0x000fc600078e3cff */
[----:B------:R-:W-:Y:S04]  /*9900*/  STS.U16 [R126+UR4+0x3480], R127 ;  /* 0x0034807f7e007988 */ /* 0x000fe80008000404 */
[----:B--2---:R-:W-:Y:S04]  /*9910*/  STS.U16 [R126+UR4+0x3880], R145 ;  /* 0x003880917e007988 */ /* 0x004fe80008000404 */
[----:B---3--:R-:W-:Y:S04]  /*9920*/  STS.U16 [R126+UR4+0x3c80], R176 ;  /* 0x003c80b07e007988 */ /* 0x008fe80008000404 */
[----:B----4-:R-:W-:Y:S04]  /*9930*/  STS.U16 [R189+UR4+0x100], R173 ;  /* 0x000100adbd007988 */ /* 0x010fe80008000404 */
[----:B------:R-:W-:Y:S04]  /*9940*/  STS.U16 [R189+UR4+0x500], R213 ;  /* 0x000500d5bd007988 */ /* 0x000fe80008000404 */
[----:B------:R-:W-:Y:S04]  /*9950*/  STS.U16 [R189+UR4+0x900], R142 ;  /* 0x0009008ebd007988 */ /* 0x000fe80008000404 */
[----:B------:R0:W-:Y:S04]  /*9960*/  STS.U16 [R189+UR4+0xd00], R101 ;  /* 0x000d0065bd007988 */ /* 0x0001e80008000404 */
[----:B0-----:R-:W2:Y:S04]  /*9970*/  LDL.LU R101, [R1+0x428] ;  /* 0x0004280001657983 */ /* 0x001ea80000300800 */
[----:B------:R-:W3:Y:S04]  /*9980*/  LDL.LU R213, [R1+0x39c] ;  /* 0x00039c0001d57983 */ /* 0x000ee80000300800 */
[----:B------:R-:W4:Y:S04]  /*9990*/  LDL.LU R142, [R1+0x14] ;  /* 0x00001400018e7983 */ /* 0x000f280000300800 */
[----:B------:R-:W-:Y:S04]  /*99a0*/  STS.U16 [R189+UR4+0x1100], R246 ;  /* 0x001100f6bd007988 */ /* 0x000fe80008000404 */
[----:B------:R-:W-:Y:S04]  /*99b0*/  STS.U16 [R189+UR4+0x1500], R236 ;  /* 0x001500ecbd007988 */ /* 0x000fe80008000404 */
[----:B------:R-:W-:Y:S04]  /*99c0*/  STS.U16 [R189+UR4+0x1900], R229 ;  /* 0x001900e5bd007988 */ /* 0x000fe80008000404 */
[----:B------:R-:W-:Y:S01]  /*99d0*/  STS.U16 [R189+UR4+0x1d00], R221 ;  /* 0x001d00ddbd007988 */ /* 0x000fe20008000404 */
[----:B------:R-:W-:-:S03]  /*99e0*/  LOP3.LUT R126, R2, 0x30, RZ, 0x3c, !PT ;  /* 0x00000030027e7812 */ /* 0x000fc600078e3cff */
[----:B------:R-:W-:Y:S04]  /*99f0*/  STS.U16 [R189+UR4+0x2100], R212 ;  /* 0x002100d4bd007988 */ /* 0x000fe80008000404 */
        /* <DEDUP_REMOVED lines=9> */
[----:B------:R0:W-:Y:S04]  /*9a90*/  STS.U16 [R126+UR4+0x980], R125 ;  /* 0x0009807d7e007988 */ /* 0x0001e80008000404 */
[----:B------:R-:W-:Y:S04]  /*9aa0*/  STS.U16 [R126+UR4+0xd80], R252 ;  /* 0x000d80fc7e007988 */ /* 0x000fe80008000404 */
        /* <DEDUP_REMOVED lines=13> */
[----:B0-----:R-:W2:Y:S04]  /*9b80*/  LDL.LU R125, [R1+0x424] ;  /* 0x00042400017d7983 */ /* 0x001ea80000300800 */
[----:B------:R-:W2:Y:S04]  /*9b90*/  LDL.LU R143, [R1+0x398] ;  /* 0x00039800018f7983 */ /* 0x000ea80000300800 */
[----:B---3--:R-:W-:Y:S04]  /*9ba0*/  STS.U16 [R127+UR4+0x200], R213 ;  /* 0x000200d57f007988 */ /* 0x008fe80008000404 */
[----:B----4-:R-:W-:Y:S04]  /*9bb0*/  STS.U16 [R127+UR4+0x600], R142 ;  /* 0x0006008e7f007988 */ /* 0x010fe80008000404 */
[----:B------:R0:W-:Y:S04]  /*9bc0*/  STS.U16 [R127+UR4+0xa00], R99 ;  /* 0x000a00637f007988 */ /* 0x0001e80008000404 */
[----:B0-----:R-:W3:Y:S04]  /*9bd0*/  LDL.LU R99, [R1+0x420] ;  /* 0x0004200001637983 */ /* 0x001ee80000300800 */
        /* <DEDUP_REMOVED lines=14> */
[----:B--2---:R-:W-:Y:S04]  /*9cc0*/  STS.U16 [R126+UR4+0x280], R143 ;  /* 0x0002808f7e007988 */ /* 0x004fe80008000404 */
[----:B---3--:R0:W-:Y:S04]  /*9cd0*/  STS.U16 [R126+UR4+0x680], R99 ;  /* 0x000680637e007988 */ /* 0x0081e80008000404 */
[----:B------:R1:W-:Y:S04]  /*9ce0*/  STS.U16 [R126+UR4+0xa80], R100 ;  /* 0x000a80647e007988 */ /* 0x0003e80008000404 */
[----:B0-----:R-:W2:Y:S04]  /*9cf0*/  LDL.LU R99, [R1+0x41c] ;  /* 0x00041c0001637983 */ /* 0x001ea80000300800 */
[----:B-1----:R-:W3:Y:S04]  /*9d00*/  LDL.LU R100, [R1+0x418] ;  /* 0x0004180001647983 */ /* 0x002ee80000300800 */
        /* <DEDUP_REMOVED lines=13> */
[----:B------:R0:W-:Y:S02]  /*9de0*/  STS.U16 [R126+UR4+0x3e80], R184 ;  /* 0x003e80b87e007988 */ /* 0x0001e40008000404 */
[----:B0-----:R-:W-:-:S02]  /*9df0*/  LOP3.LUT R126, R2, 0x70, RZ, 0x3c, !PT ;  /* 0x00000070027e7812 */ /* 0x001fc400078e3cff */
[----:B---3--:R0:W-:Y:S04]  /*9e00*/  STS.U16 [R127+UR4+0x300], R100 ;  /* 0x000300647f007988 */ /* 0x0081e80008000404 */
[----:B------:R1:W-:Y:S04]  /*9e10*/  STS.U16 [R127+UR4+0x700], R125 ;  /* 0x0007007d7f007988 */ /* 0x0003e80008000404 */
[----:B------:R3:W-:Y:S04]  /*9e20*/  STS.U16 [R127+UR4+0xb00], R119 ;  /* 0x000b00777f007988 */ /* 0x0007e80008000404 */
        /* <DEDUP_REMOVED lines=11> */
[----:B0-----:R-:W4:Y:S04]  /*9ee0*/  LDL.LU R100, [R1+0x414] ;  /* 0x0004140001647983 */ /* 0x001f280000300800 */
[----:B------:R-:W-:Y:S04]  /*9ef0*/  STS.U16 [R127+UR4+0x3b00], R172 ;  /* 0x003b00ac7f007988 */ /* 0x000fe80008000404 */
[----:B-1----:R-:W4:Y:S04]  /*9f00*/  LDL.LU R125, [R1+0x410] ;  /* 0x00041000017d7983 */ /* 0x002f280000300800 */
[----:B------:R-:W-:Y:S04]  /*9f10*/  STS.U16 [R127+UR4+0x3f00], R175 ;  /* 0x003f00af7f007988 */ /* 0x000fe80008000404 */
[----:B---3--:R-:W3:Y:S04]  /*9f20*/  LDL.LU R119, [R1+0x40c] ;  /* 0x00040c0001777983 */ /* 0x008ee80000300800 */
[----:B--2---:R0:W-:Y:S04]  /*9f30*/  STS.U16 [R126+UR4+0x380], R99 ;  /* 0x000380637e007988 */ /* 0x0041e80008000404 */
[----:B------:R1:W-:Y:S04]  /*9f40*/  STS.U16 [R126+UR4+0x780], R101 ;  /* 0x000780657e007988 */ /* 0x0003e80008000404 */
[----:B------:R2:W-:Y:S04]  /*9f50*/  STS.U16 [R126+UR4+0xb80], R3 ;  /* 0x000b80037e007988 */ /* 0x0005e80008000404 */
[----:B0-----:R-:W3:Y:S04]  /*9f60*/  LDL.LU R99, [R1+0x408] ;  /* 0x0004080001637983 */ /* 0x001ee80000300800 */
[----:B-1----:R-:W4:Y:S04]  /*9f70*/  LDL.LU R101, [R1+0x404] ;  /* 0x0004040001657983 */ /* 0x002f280000300800 */
[----:B--2---:R-:W2:Y:S04]  /*9f80*/  LDL.LU R3, [R1+0x400] ;  /* 0x0004000001037983 */ /* 0x004ea80000300800 */
        /* <DEDUP_REMOVED lines=12> */
[----:B------:R2:W-:Y:S01]  /*a050*/  STS.U16 [R126+UR4+0x3f80], R188 ;  /* 0x003f80bc7e007988 */ /* 0x0005e20008000404 */
[----:B------:R-:W-:-:S03]  /*a060*/  UMOV UR37, 0x40000040 ;  /* 0x4000004000257882 */ /* 0x000fc60000000000 */
[----:B------:R-:W3:Y:S01]  /*a070*/  LDL.LU R145, [R1+0x3b8] ;  /* 0x0003b80001917983 */ /* 0x000ee20000300800 */
[----:B--2---:R-:W-:-:S03]  /*a080*/  LOP3.LUT R126, R3, 0x10, RZ, 0x3c, !PT ;  /* 0x00000010037e7812 */ /* 0x004fc600078e3cff */
        /* <DEDUP_REMOVED lines=10> */
[----:B------:R-:W-:Y:S01]  /*a130*/  STS.U16 [R127+UR4+0x8500], R161 ;  /* 0x008500a17f007988 */ /* 0x000fe20008000404 */
[----:B0-----:R-:W-:-:S03]  /*a140*/  LOP3.LUT R126, R3, 0x30, RZ, 0x3c, !PT ;  /* 0x00000030037e7812 */ /* 0x001fc600078e3cff */
[----:B------:R-:W-:Y:S04]  /*a150*/  STS.U16 [R127+UR4+0x8900], R151 ;  /* 0x008900977f007988 */ /* 0x000fe80008000404 */
[----:B------:R0:W-:Y:S04]  /*a160*/  STS.U16 [R127+UR4+0x8d00], R146 ;  /* 0x008d00927f007988 */ /* 0x0001e80008000404 */
[----:B------:R-:W-:Y:S04]  /*a170*/  STS.U16 [R126+UR4+0x8180], R196 ;  /* 0x008180c47e007988 */ /* 0x000fe80008000404 */
[----:B------:R-:W-:Y:S01]  /*a180*/  STS.U16 [R126+UR4+0x8580], R158 ;  /* 0x0085809e7e007988 */ /* 0x000fe20008000404 */
[----:B0-----:R-:W-:-:S03]  /*a190*/  LOP3.LUT R127, R3, 0x40, RZ, 0x3c, !PT ;  /* 0x00000040037f7812 */ /* 0x001fc600078e3cff */
[----:B------:R-:W-:Y:S04]  /*a1a0*/  STS.U16 [R126+UR4+0x8980], R150 ;  /* 0x008980967e007988 */ /* 0x000fe80008000404 */
[----:B------:R0:W-:Y:S04]  /*a1b0*/  STS.U16 [R126+UR4+0x8d80], R244 ;  /* 0x008d80f47e007988 */ /* 0x0001e80008000404 */
[----:B------:R-:W-:Y:S01]  /*a1c0*/  STS.U16 [R127+UR4+0x8200], R198 ;  /* 0x008200c67f007988 */ /* 0x000fe20008000404 */
[----:B------:R-:W-:-:S03]  /*a1d0*/  LOP3.LUT R128, R3, 0x60, RZ, 0x3c, !PT ;  /* 0x0000006003807812 */ /* 0x000fc600078e3cff */
[----:B------:R-:W-:Y:S01]  /*a1e0*/  STS.U16 [R127+UR4+0x8600], R157 ;  /* 0x0086009d7f007988 */ /* 0x000fe20008000404 */
[----:B0-----:R-:W-:-:S03]  /*a1f0*/  LOP3.LUT R126, R3, 0x50, RZ, 0x3c, !PT ;  /* 0x00000050037e7812 */ /* 0x001fc600078e3cff */
        /* <DEDUP_REMOVED lines=10> */
[----:B------:R-:W-:Y:S04]  /*a2a0*/  STS.U16 [R128+UR4+0x8f00], R227 ;  /* 0x008f00e380007988 */ /* 0x000fe80008000404 */
[----:B------:R-:W-:Y:S04]  /*a2b0*/  STS.U16 [R126+UR4+0x8380], R204 ;  /* 0x008380cc7e007988 */ /* 0x000fe80008000404 */
[----:B------:R-:W-:Y:S04]  /*a2c0*/  STS.U16 [R126+UR4+0x8780], R154 ;  /* 0x0087809a7e007988 */ /* 0x000fe80008000404 */
[----:B------:R-:W-:Y:S04]  /*a2d0*/  STS.U16 [R126+UR4+0x8b80], R165 ;  /* 0x008b80a57e007988 */ /* 0x000fe80008000404 */
[----:B------:R0:W-:Y:S01]  /*a2e0*/  STS.U16 [R126+UR4+0x8f80], R220 ;  /* 0x008f80dc7e007988 */ /* 0x0001e20008000404 */
[----:B------:R1:W-:Y:S06]  /*a2f0*/  MEMBAR.ALL.CTA ;  /* 0x0000000000007992 */ /* 0x0003ec0000008000 */
[----:B-1----:R-:W1:Y:S04]  /*a300*/  FENCE.VIEW.ASYNC.S ;  /* 0x00000000000073c6 */ /* 0x002e680000000000 */
[----:B------:R-:W2:Y:S04]  /*a310*/  LDL.LU R127, [R1+0x3b4] ;  /* 0x0003b400017f7983 */ /* 0x000ea80000300800 */
[----:B------:R-:W2:Y:S04]  /*a320*/  LDL.LU R173, [R1+0x3b0] ;  /* 0x0003b00001ad7983 */ /* 0x000ea80000300800 */
[----:B------:R-:W4:Y:S04]  /*a330*/  LDL.LU R213, [R1+0x3ac] ;  /* 0x0003ac0001d57983 */ /* 0x000f280000300800 */
[----:B------:R-:W2:Y:S04]  /*a340*/  LDL.LU R189, [R1+0x3a8] ;  /* 0x0003a80001bd7983 */ /* 0x000ea80000300800 */
[----:B0-----:R-:W2:Y:S01]  /*a350*/  LDL R126, [R1+0x3bc] ;  /* 0x0003bc00017e7983 */ /* 0x001ea20000100800 */
[----:B-1----:R-:W-:Y:S06]  /*a360*/  BAR.SYNC.DEFER_BLOCKING 0x0 ;  /* 0x0000000000007b1d */ /* 0x002fec0000010000 */
[----:B------:R-:W3:Y:S04]  /*a370*/  LDL.LU R205, [R1+0x390] ;  /* 0x0003900001cd7983 */ /* 0x000ee80000300800 */
[----:B------:R-:W2:Y:S04]  /*a380*/  LDL.LU R142, [R1+0x388] ;  /* 0x00038800018e7983 */ /* 0x000ea80000300800 */
[----:B------:R-:W2:Y:S01]  /*a390*/  LDL.LU R143, [R1+0x380] ;  /* 0x00038000018f7983 */ /* 0x000ea20000300800 */
[----:B------:R-:W-:-:S06]  /*a3a0*/  WARPGROUP.ARRIVE ;  /* 0x00000000000079c5 */ /* 0x000fcc0000000000 */
[----:B------:R-:W-:Y:S04]  /*a3b0*/  HGMMA.64x32x16.F32 R40, gdesc[UR36].tnspA, R40 ;  /* 0x20600000242879f0 */ /* 0x000fe80008700828 */
[----:B------:R-:W-:Y:S04]  /*a3c0*/  HGMMA.64x32x16.F32 R40, gdesc[UR8].tnspA, R40 ;  /* 0x20600000082879f0 */ /* 0x000fe80008700828 */
[----:B------:R-:W-:Y:S04]  /*a3d0*/  HGMMA.64x32x16.F32 R40, gdesc[UR12].tnspA, R40 ;  /* 0x206000000c2879f0 */ /* 0x000fe80008700828 */
[----:B------:R-:W-:Y:S04]  /*a3e0*/  HGMMA.64x32x16.F32 R40, gdesc[UR16].tnspA, R40 ;  /* 0x20600000102879f0 */ /* 0x000fe80008700828 */
[----:B------:R-:W-:Y:S04]  /*a3f0*/  HGMMA.64x32x16.F32 R40, gdesc[UR20].tnspA, R40 ;  /* 0x20600000142879f0 */ /* 0x000fe80008700828 */
[----:B------:R-:W-:Y:S01]  /*a400*/  HGMMA.64x32x16.F32 R40, gdesc[UR24].tnspA, R40 ;  /* 0x20600000182879f0 */ /* 0x000fe20008700828 */
[----:B------:R-:W-:-:S03]  /*a410*/  UIADD3.64 UR48, UR8, 0x380, URZ ;  /* 0x0000038008307897 */ /* 0x000fc6000fffe03f */
[----:B------:R-:W-:Y:S01]  /*a420*/  HGMMA.64x32x16.F32 R40, gdesc[UR28].tnspA, R40 ;  /* 0x206000001c2879f0 */ /* 0x000fe20008700828 */
[----:B------:R-:W-:Y:S01]  /*a430*/  UMOV UR50, UR38 ;  /* 0x0000002600327c82 */ /* 0x000fe20008000000 */
[----:B------:R-:W-:Y:S01]  /*a440*/  UMOV UR51, UR39 ;  /* 0x0000002700337c82 */ /* 0x000fe20008000000 */
[----:B------:R-:W-:Y:S01]  /*a450*/  UIADD3.64 UR52, UR8, 0x400, URZ ;  /* 0x0000040008347897 */ /* 0x000fe2000fffe03f */
[----:B------:R-:W-:Y:S04]  /*a460*/  HGMMA.64x32x16.F32 R40, gdesc[UR32].tnspA, R40 ;  /* 0x20600000202879f0 */ /* 0x000fe80008700828 */
[----:B------:R-:W-:Y:S01]  /*a470*/  HGMMA.64x32x16.F32 R24, gdesc[UR48].tnspA, R24 ;  /* 0x20600000301879f0 */ /* 0x000fe20008700818 */
[----:B------:R-:W-:Y:S01]  /*a480*/  UMOV UR54, UR10 ;  /* 0x0000000a00367c82 */ /* 0x000fe20008000000 */
[----:B------:R-:W-:Y:S01]  /*a490*/  UMOV UR55, UR11 ;  /* 0x0000000b00377c82 */ /* 0x000fe20008000000 */
[----:B------:R-:W-:Y:S01]  /*a4a0*/  UIADD3.64 UR56, UR8, 0x480, URZ ;  /* 0x0000048008387897 */ /* 0x000fe2000fffe03f */
[----:B------:R-:W-:Y:S01]  /*a4b0*/  HGMMA.64x32x16.F32 R24, gdesc[UR52].tnspA, R24 ;  /* 0x20600000341879f0 */ /* 0x000fe20008700818 */
[----:B------:R-:W-:Y:S01]  /*a4c0*/  UMOV UR58, UR14 ;  /* 0x0000000e003a7c82 */ /* 0x000fe20008000000 */
[----:B------:R-:W-:Y:S01]  /*a4d0*/  UMOV UR59, UR15 ;  /* 0x0000000f003b7c82 */ /* 0x000fe20008000000 */
[----:B----4-:R-:W-:-:S02]  /*a4e0*/  R2UR UR52, R213 ;  /* 0x00000000d53472ca */ /* 0x010fc400000e0000 */
[----:B------:R-:W4:Y:S03]  /*a4f0*/  LDL.LU R213, [R1+0x368] ;  /* 0x0003680001d57983 */ /* 0x000f260000300800 */
[----:B------:R-:W-:Y:S01]  /*a500*/  HGMMA.64x32x16.F32 R24, gdesc[UR56].tnspA, R24 ;  /* 0x20600000381879f0 */ /* 0x000fe20008700818 */
[----:B------:R-:W-:Y:S02]  /*a510*/  R2UR UR56, R101 ;  /* 0x00000000653872ca */ /* 0x000fe400000e0000 */
[----:B------:R-:W0:Y:S02]  /*a520*/  LDC R101, c[0x0][0x238] ;  /* 0x00008e00ff657b82 */ /* 0x000e240000000800 */
[----:B0-----:R-:W-:-:S04]  /*a530*/  IMAD.SHL.U32 R101, R101, 0x80, RZ ;  /* 0x0000008065657824 */ /* 0x001fc800078e00ff */
[----:B------:R-:W-:-:S05]  /*a540*/  IMAD.SHL.U32 R101, R101, 0x2, RZ ;  /* 0x0000000265657824 */ /* 0x000fca00078e00ff */
[-C--:B---3--:R-:W-:Y:S02]  /*a550*/  IADD3 R205, P3, R205, R101.reuse, RZ ;  /* 0x00000065cdcd7210 */ /* 0x088fe40007f7e0ff */
[-C--:B------:R-:W-:Y:S02]  /*a560*/  IADD3 R125, P6, R125, R101.reuse, RZ ;  /* 0x000000657d7d7210 */ /* 0x080fe40007fde0ff */
[-C--:B--2---:R-:W-:Y:S01]  /*a570*/  IADD3 R142, P4, R142, R101.reuse, RZ ;  /* 0x000000658e8e7210 */ /* 0x084fe20007f9e0ff */
[----:B------:R-:W-:Y:S01]  /*a580*/  STL [R1+0x390], R205 ;  /* 0x000390cd01007387 */ /* 0x000fe20000100800 */
[-C--:B------:R-:W-:Y:S02]  /*a590*/  IADD3 R143, P5, R143, R101.reuse, RZ ;  /* 0x000000658f8f7210 */ /* 0x080fe40007fbe0ff */
[-C--:B------:R-:W-:Y:S01]  /*a5a0*/  IADD3 R100, P1, R100, R101.reuse, RZ ;  /* 0x0000006564647210 */ /* 0x080fe20007f3e0ff */
[----:B------:R0:W-:Y:S04]  /*a5b0*/  STL [R1+0x378], R125 ;  /* 0x0003787d01007387 */ /* 0x0001e80000100800 */
[----:B------:R1:W-:Y:S04]  /*a5c0*/  STL [R1+0x388], R142 ;  /* 0x0003888e01007387 */ /* 0x0003e80000100800 */
[----:B0-----:R-:W2:Y:S04]  /*a5d0*/  LDL.LU R125, [R1+0x3fc] ;  /* 0x0003fc00017d7983 */ /* 0x001ea80000300800 */
[----:B------:R-:W-:Y:S04]  /*a5e0*/  STL [R1+0x380], R143 ;  /* 0x0003808f01007387 */ /* 0x000fe80000100800 */
[----:B------:R-:W3:Y:S04]  /*a5f0*/  LDL.LU R211, [R1+0x38c] ;  /* 0x00038c0001d37983 */ /* 0x000ee80000300800 */
[----:B-1----:R-:W3:Y:S04]  /*a600*/  LDL.LU R142, [R1+0x360] ;  /* 0x00036000018e7983 */ /* 0x002ee80000300800 */
[----:B------:R0:W-:Y:S04]  /*a610*/  STL [R1+0x370], R100 ;  /* 0x0003706401007387 */ /* 0x0001e80000100800 */
[----:B0-----:R-:W2:Y:S04]  /*a620*/  LDL.LU R100, [R1+0x3f8] ;  /* 0x0003f80001647983 */ /* 0x001ea80000300800 */
[----:B------:R-:W3:Y:S04]  /*a630*/  LDL.LU R218, [R1+0x384] ;  /* 0x0003840001da7983 */ /* 0x000ee80000300800 */
[----:B------:R-:W3:Y:S04]  /*a640*/  LDL.LU R228, [R1+0x358] ;  /* 0x0003580001e47983 */ /* 0x000ee80000300800 */
[----:B------:R-:W3:Y:S04]  /*a650*/  LDL.LU R235, [R1+0x37c] ;  /* 0x00037c0001eb7983 */ /* 0x000ee80000300800 */
[----:B------:R-:W3:Y:S04]  /*a660*/  LDL.LU R245, [R1+0x350] ;  /* 0x0003500001f57983 */ /* 0x000ee80000300800 */
[----:B------:R-:W3:Y:S04]  /*a670*/  LDL.LU R252, [R1+0x374] ;  /* 0x0003740001fc7983 */ /* 0x000ee80000300800 */
[----:B------:R-:W3:Y:S04]  /*a680*/  LDL.LU R178, [R1+0x348] ;  /* 0x0003480001b27983 */ /* 0x000ee80000300800 */
[----:B------:R-:W3:Y:S04]  /*a690*/  LDL.LU R160, [R1+0x36c] ;  /* 0x00036c0001a07983 */ /* 0x000ee80000300800 */
[----:B------:R-:W3:Y:S01]  /*a6a0*/  LDL.LU R143, [R1+0x340] ;  /* 0x00034000018f7983 */ /* 0x000ee20000300800 */
[----:B------:R-:W-:-:S03]  /*a6b0*/  IADD3 R119, P2, R119, R101, RZ ;  /* 0x0000006577777210 */ /* 0x000fc60007f5e0ff */
[----:B------:R-:W3:Y:S04]  /*a6c0*/  LDL.LU R137, [R1+0x364] ;  /* 0x0003640001897983 */ /* 0x000ee80000300800 */
[----:B------:R-:W3:Y:S04]  /*a6d0*/  LDL.LU R205, [R1+0x338] ;  /* 0x0003380001cd7983 */ /* 0x000ee80000300800 */
[----:B------:R-:W3:Y:S04]  /*a6e0*/  LDL.LU R128, [R1+0x35c] ;  /* 0x00035c0001807983 */ /* 0x000ee80000300800 */
[----:B------:R-:W3:Y:S04]  /*a6f0*/  LDL.LU R171, [R1+0x330] ;  /* 0x0003300001ab7983 */ /* 0x000ee80000300800 */
[----:B------:R-:W3:Y:S01]  /*a700*/  LDL.LU R187, [R1+0x354] ;  /* 0x0003540001bb7983 */ /* 0x000ee20000300800 */
[----:B------:R-:W-:Y:S01]  /*a710*/  VIADD R99, R99, 0x1 ;  /* 0x0000000163637836 */ /* 0x000fe20000000000 */
[----:B------:R-:W-:-:S02]  /*a720*/  R2UR UR49, R145 ;  /* 0x00000000913172ca */ /* 0x000fc400000e0000 */
[----:B------:R-:W-:Y:S02]  /*a730*/  R2UR UR48, R127 ;  /* 0x000000007f3072ca */ /* 0x000fe400000e0000 */
[----:B------:R-:W-:Y:S02]  /*a740*/  ISETP.NE.U32.AND P0, PT, R99, R126, PT ;  /* 0x0000007e6300720c */ /* 0x000fe40003f05070 */
[----:B------:R-:W-:Y:S02]  /*a750*/  R2UR UR53, R173 ;  /* 0x00000000ad3572ca */ /* 0x000fe400000e0000 */
[----:B------:R-:W-:Y:S01]  /*a760*/  R2UR UR57, R189 ;  /* 0x00000000bd3972ca */ /* 0x000fe200000e0000 */
[----:B--2---:R-:W-:Y:S01]  /*a770*/  IMAD.X R125, R125, 0x1, R100, P2 ;  /* 0x000000017d7d7824 */ /* 0x004fe200010e0664 */
[----:B----4-:R-:W-:-:S05]  /*a780*/  IADD3 R213, P2, R213, R101, RZ ;  /* 0x00000065d5d57210 */ /* 0x010fca0007f5e0ff */
[----:B------:R0:W-:Y:S04]  /*a790*/  STL [R1+0x368], R213 ;  /* 0x000368d501007387 */ /* 0x0001e80000100800 */
[----:B------:R-:W2:Y:S04]  /*a7a0*/  LDL.LU R203, [R1+0x328] ;  /* 0x0003280001cb7983 */ /* 0x000ea80000300800 */
[----:B------:R-:W4:Y:S04]  /*a7b0*/  LDL.LU R212, [R1+0x34c] ;  /* 0x00034c0001d47983 */ /* 0x000f280000300800 */
[----:B------:R-:W4:Y:S04]  /*a7c0*/  LDL.LU R221, [R1+0x320] ;  /* 0x0003200001dd7983 */ /* 0x000f280000300800 */
[----:B------:R-:W4:Y:S04]  /*a7d0*/  LDL.LU R229, [R1+0x344] ;  /* 0x0003440001e57983 */ /* 0x000f280000300800 */
[----:B------:R-:W4:Y:S04]  /*a7e0*/  LDL.LU R236, [R1+0x318] ;  /* 0x0003180001ec7983 */ /* 0x000f280000300800 */
[----:B------:R-:W4:Y:S04]  /*a7f0*/  LDL.LU R246, [R1+0x33c] ;  /* 0x00033c0001f67983 */ /* 0x000f280000300800 */
[----:B------:R-:W4:Y:S04]  /*a800*/  LDL.LU R176, [R1+0x310] ;  /* 0x0003100001b07983 */ /* 0x000f280000300800 */
[----:B------:R-:W4:Y:S04]  /*a810*/  LDL.LU R145, [R1+0x334] ;  /* 0x0003340001917983 */ /* 0x000f280000300800 */
[----:B------:R-:W4:Y:S01]  /*a820*/  LDL.LU R127, [R1+0x308] ;  /* 0x00030800017f7983 */ /* 0x000f220000300800 */
[----:B---3--:R-:W-:-:S03]  /*a830*/  IMAD.X R211, R211, 0x1, R100, P3 ;  /* 0x00000001d3d37824 */ /* 0x008fc600018e0664 */
[----:B------:R-:W3:Y:S01]  /*a840*/  LDL.LU R126, [R1+0x32c] ;  /* 0x00032c00017e7983 */ /* 0x000ee20000300800 */
[----:B------:R-:W-:-:S03]  /*a850*/  IADD3 R142, P3, R142, R101, RZ ;  /* 0x000000658e8e7210 */ /* 0x000fc60007f7e0ff */
[----:B------:R-:W3:Y:S04]  /*a860*/  LDL.LU R173, [R1+0x300] ;  /* 0x0003000001ad7983 */ /* 0x000ee80000300800 */
[----:B------:R-:W3:Y:S04]  /*a870*/  LDL.LU R189, [R1+0x324] ;  /* 0x0003240001bd7983 */ /* 0x000ee80000300800 */
[----:B0-----:R-:W3:Y:S04]  /*a880*/  LDL.LU R213, [R1+0x2f8] ;  /* 0x0002f80001d57983 */ /* 0x001ee80000300800 */
[----:B------:R0:W-:Y:S04]  /*a890*/  STL [R1+0x360], R142 ;  /* 0x0003608e01007387 */ /* 0x0001e80000100800 */
[----:B0-----:R-:W3:Y:S01]  /*a8a0*/  LDL.LU R142, [R1+0x31c] ;  /* 0x00031c00018e7983 */ /* 0x001ee20000300800 */
[--C-:B------:R-:W-:Y:S01]  /*a8b0*/  IMAD.X R218, R218, 0x1, R100.reuse, P4 ;  /* 0x00000001dada7824 */ /* 0x100fe200020e0664 */
[-C--:B------:R-:W-:Y:S01]  /*a8c0*/  IADD3 R228, P4, R228, R101.reuse, RZ ;  /* 0x00000065e4e47210 */ /* 0x080fe20007f9e0ff */
[--C-:B------:R-:W-:Y:S01]  /*a8d0*/  IMAD.X R235, R235, 0x1, R100.reuse, P5 ;  /* 0x00000001ebeb7824 */ /* 0x100fe200028e0664 */
[----:B------:R-:W-:Y:S01]  /*a8e0*/  IADD3 R245, P5, R245, R101, RZ ;  /* 0x00000065f5f57210 */ /* 0x000fe20007fbe0ff */
[----:B------:R-:W-:Y:S01]  /*a8f0*/  STL [R1+0x38c], R211 ;  /* 0x00038cd301007387 */ /* 0x000fe20000100800 */
[----:B------:R-:W-:-:S02]  /*a900*/  IMAD.X R252, R252, 0x1, R100, P6 ;  /* 0x00000001fcfc7824 */ /* 0x000fc400030e0664 */
[--C-:B------:R-:W-:Y:S01]  /*a910*/  IMAD.X R160, R160, 0x1, R100.reuse, P1 ;  /* 0x00000001a0a07824 */ /* 0x100fe200008e0664 */
[----:B------:R-:W-:Y:S01]  /*a920*/  STL [R1+0x384], R218 ;  /* 0x000384da01007387 */ /* 0x000fe20000100800 */
[-C--:B------:R-:W-:Y:S02]  /*a930*/  IADD3 R143, P1, R143, R101.reuse, RZ ;  /* 0x000000658f8f7210 */ /* 0x080fe40007f3e0ff */
[-C--:B------:R-:W-:Y:S01]  /*a940*/  IADD3 R178, P6, R178, R101.reuse, RZ ;  /* 0x00000065b2b27210 */ /* 0x080fe20007fde0ff */
[----:B------:R-:W-:Y:S04]  /*a950*/  STL [R1+0x358], R228 ;  /* 0x000358e401007387 */ /* 0x000fe80000100800 */
[----:B------:R-:W-:Y:S04]  /*a960*/  STL [R1+0x37c], R235 ;  /* 0x00037ceb01007387 */ /* 0x000fe80000100800 */
[----:B------:R-:W-:Y:S04]  /*a970*/  STL [R1+0x350], R245 ;  /* 0x000350f501007387 */ /* 0x000fe80000100800 */
[----:B------:R-:W-:Y:S04]  /*a980*/  STL [R1+0x374], R252 ;  /* 0x000374fc01007387 */ /* 0x000fe80000100800 */
[----:B------:R0:W-:Y:S04]  /*a990*/  STL [R1+0x340], R143 ;  /* 0x0003408f01007387 */ /* 0x0001e80000100800 */
[----:B------:R-:W-:Y:S04]  /*a9a0*/  STL [R1+0x348], R178 ;  /* 0x000348b201007387 */ /* 0x000fe80000100800 */
[----:B0-----:R-:W3:Y:S01]  /*a9b0*/  LDL.LU R143, [R1+0x2f0] ;  /* 0x0002f000018f7983 */ /* 0x001ee20000300800 */
[--C-:B------:R-:W-:Y:S01]  /*a9c0*/  IMAD.X R137, R137, 0x1, R100.reuse, P2 ;  /* 0x0000000189897824 */ /* 0x100fe200010e0664 */
[-C--:B------:R-:W-:Y:S01]  /*a9d0*/  IADD3 R205, P2, R205, R101.reuse, RZ ;  /* 0x00000065cdcd7210 */ /* 0x080fe20007f5e0ff */
[--C-:B------:R-:W-:Y:S01]  /*a9e0*/  IMAD.X R128, R128, 0x1, R100.reuse, P3 ;  /* 0x0000000180807824 */ /* 0x100fe200018e0664 */
[----:B------:R-:W-:Y:S01]  /*a9f0*/  STL [R1+0x36c], R160 ;  /* 0x00036ca001007387 */ /* 0x000fe20000100800 */
[----:B------:R-:W-:Y:S01]  /*aa00*/  IADD3 R171, P3, R171, R101, RZ ;  /* 0x00000065abab7210 */ /* 0x000fe20007f7e0ff */
[----:B------:R-:W-:-:S02]  /*aa10*/  IMAD.X R187, R187, 0x1, R100, P4 ;  /* 0x00000001bbbb7824 */ /* 0x000fc400020e0664 */
[----:B------:R0:W-:Y:S04]  /*aa20*/  STL [R1+0x338], R205 ;  /* 0x000338cd01007387 */ /* 0x0001e80000100800 */
[----:B0-----:R-:W3:Y:S04]  /*aa30*/  LDL.LU R205, [R1+0x314] ;  /* 0x0003140001cd7983 */ /* 0x001ee80000300800 */
[----:B------:R-:W-:Y:S04]  /*aa40*/  STL [R1+0x364], R137 ;  /* 0x0003648901007387 */ /* 0x000fe80000100800 */
[----:B------:R-:W-:Y:S04]  /*aa50*/  STL [R1+0x35c], R128 ;  /* 0x00035c8001007387 */ /* 0x000fe80000100800 */
[----:B------:R-:W-:Y:S04]  /*aa60*/  STL [R1+0x330], R171 ;  /* 0x000330ab01007387 */ /* 0x000fe80000100800 */
[----:B------:R-:W-:Y:S01]  /*aa70*/  STL [R1+0x354], R187 ;  /* 0x000354bb01007387 */ /* 0x000fe20000100800 */
[----:B--2---:R-:W-:Y:S01]  /*aa80*/  IADD3 R203, P4, R203, R101, RZ ;  /* 0x00000065cbcb7210 */ /* 0x004fe20007f9e0ff */
[----:B----4-:R-:W-:-:S04]  /*aa90*/  IMAD.X R212, R212, 0x1, R100, P5 ;  /* 0x00000001d4d47824 */ /* 0x010fc800028e0664 */
[----:B------:R-:W-:Y:S01]  /*aaa0*/  STL [R1+0x328], R203 ;  /* 0x000328cb01007387 */ /* 0x000fe20000100800 */
[----:B------:R-:W-:-:S03]  /*aab0*/  IADD3 R221, P5, R221, R101, RZ ;  /* 0x00000065dddd7210 */ /* 0x000fc60007fbe0ff */
[----:B------:R-:W-:Y:S01]  /*aac0*/  STL [R1+0x34c], R212 ;  /* 0x00034cd401007387 */ /* 0x000fe20000100800 */
[----:B------:R-:W-:-:S03]  /*aad0*/  IMAD.X R229, R229, 0x1, R100, P6 ;  /* 0x00000001e5e57824 */ /* 0x000fc600030e0664 */
        /* <DEDUP_REMOVED lines=11> */
[----:B---3--:R-:W-:-:S03]  /*ab90*/  IMAD.X R126, R126, 0x1, R100, P3 ;  /* 0x000000017e7e7824 */ /* 0x008fc600018e0664 */
[----:B------:R-:W-:Y:S01]  /*aba0*/  STL [R1+0x308], R127 ;  /* 0x0003087f01007387 */ /* 0x000fe20000100800 */
[----:B------:R-:W-:-:S03]  /*abb0*/  IADD3 R173, P3, R173, R101, RZ ;  /* 0x00000065adad7210 */ /* 0x000fc60007f7e0ff */
[----:B------:R-:W-:Y:S01]  /*abc0*/  STL [R1+0x32c], R126 ;  /* 0x00032c7e01007387 */ /* 0x000fe20000100800 */
[----:B------:R-:W-:-:S03]  /*abd0*/  IMAD.X R189, R189, 0x1, R100, P4 ;  /* 0x00000001bdbd7824 */ /* 0x000fc600020e0664 */
[----:B------:R-:W2:Y:S01]  /*abe0*/  LDL.LU R211, [R1+0x2e8] ;  /* 0x0002e80001d37983 */ /* 0x000ea20000300800 */
[----:B------:R-:W-:-:S03]  /*abf0*/  IADD3 R213, P4, R213, R101, RZ ;  /* 0x00000065d5d57210 */ /* 0x000fc60007f9e0ff */
[----:B------:R-:W-:Y:S04]  /*ac00*/  STL [R1+0x300], R173 ;  /* 0x000300ad01007387 */ /* 0x000fe80000100800 */
[----:B------:R0:W-:Y:S04]  /*ac10*/  STL [R1+0x2f8], R213 ;  /* 0x0002f8d501007387 */ /* 0x0001e80000100800 */
[----:B------:R-:W-:Y:S01]  /*ac20*/  STL [R1+0x324], R189 ;  /* 0x000324bd01007387 */ /* 0x000fe20000100800 */
[----:B------:R-:W-:-:S03]  /*ac30*/  IMAD.X R142, R142, 0x1, R100, P5 ;  /* 0x000000018e8e7824 */ /* 0x000fc600028e0664 */
[----:B0-----:R-:W3:Y:S04]  /*ac40*/  LDL.LU R213, [R1+0x30c] ;  /* 0x00030c0001d57983 */ /* 0x001ee80000300800 */
[----:B------:R-:W4:Y:S04]  /*ac50*/  LDL.LU R218, [R1+0x2e0] ;  /* 0x0002e00001da7983 */ /* 0x000f280000300800 */
[----:B------:R-:W4:Y:S04]  /*ac60*/  LDL.LU R228, [R1+0x304] ;  /* 0x0003040001e47983 */ /* 0x000f280000300800 */
[----:B------:R-:W4:Y:S04]  /*ac70*/  LDL.LU R235, [R1+0x2d8] ;  /* 0x0002d80001eb7983 */ /* 0x000f280000300800 */
[----:B------:R0:W-:Y:S04]  /*ac80*/  STL [R1+0x31c], R142 ;  /* 0x00031c8e01007387 */ /* 0x0001e80000100800 */
[----:B------:R-:W4:Y:S04]  /*ac90*/  LDL.LU R245, [R1+0x2fc] ;  /* 0x0002fc0001f57983 */ /* 0x000f280000300800 */
[----:B------:R-:W4:Y:S04]  /*aca0*/  LDL.LU R252, [R1+0x2d0] ;  /* 0x0002d00001fc7983 */ /* 0x000f280000300800 */
[----:B------:R-:W4:Y:S04]  /*acb0*/  LDL.LU R178, [R1+0x2f4] ;  /* 0x0002f40001b27983 */ /* 0x000f280000300800 */
[----:B------:R-:W4:Y:S04]  /*acc0*/  LDL.LU R160, [R1+0x2c8] ;  /* 0x0002c80001a07983 */ /* 0x000f280000300800 */
[----:B0-----:R-:W4:Y:S01]  /*acd0*/  LDL.LU R142, [R1+0x2ec] ;  /* 0x0002ec00018e7983 */ /* 0x001f220000300800 */
[----:B------:R-:W-:-:S03]  /*ace0*/  IADD3 R143, P5, R143, R101, RZ ;  /* 0x000000658f8f7210 */ /* 0x000fc60007fbe0ff */
[----:B------:R-:W4:Y:S04]  /*acf0*/  LDL.LU R137, [R1+0x2c0] ;  /* 0x0002c00001897983 */ /* 0x000f280000300800 */
[----:B------:R0:W-:Y:S04]  /*ad00*/  STL [R1+0x2f0], R143 ;  /* 0x0002f08f01007387 */ /* 0x0001e80000100800 */
[----:B0-----:R-:W4:Y:S01]  /*ad10*/  LDL.LU R143, [R1+0x2e4] ;  /* 0x0002e400018f7983 */ /* 0x001f220000300800 */
[----:B------:R-:W-:-:S03]  /*ad20*/  IMAD.X R205, R205, 0x1, R100, P6 ;  /* 0x00000001cdcd7824 */ /* 0x000fc600030e0664 */
        /* <DEDUP_REMOVED lines=16> */
[----:B0-----:R-:W4:Y:S01]  /*ae30*/  LDL.LU R205, [R1+0x2a4] ;  /* 0x0002a40001cd7983 */ /* 0x001f220000300800 */
[-C--:B--2---:R-:W-:Y:S01]  /*ae40*/  IADD3 R211, P6, R211, R101.reuse, RZ ;  /* 0x00000065d3d37210 */ /* 0x084fe20007fde0ff */
[----:B---3--:R-:W-:Y:S01]  /*ae50*/  IMAD.X R213, R213, 0x1, R100, P1 ;  /* 0x00000001d5d57824 */ /* 0x008fe200008e0664 */
[----:B----4-:R-:W-:-:S04]  /*ae60*/  IADD3 R218, P1, R218, R101, RZ ;  /* 0x00000065dada7210 */ /* 0x010fc80007f3e0ff */
[----:B------:R0:W-:Y:S01]  /*ae70*/  STL [R1+0x30c], R213 ;  /* 0x00030cd501007387 */ /* 0x0001e20000100800 */
[--C-:B------:R-:W-:Y:S01]  /*ae80*/  IMAD.X R228, R228, 0x1, R100.reuse, P2 ;  /* 0x00000001e4e47824 */ /* 0x100fe200010e0664 */
[----:B------:R-:W-:Y:S02]  /*ae90*/  IADD3 R235, P2, R235, R101, RZ ;  /* 0x00000065ebeb7210 */ /* 0x000fe40007f5e0ff */
[----:B0-----:R-:W2:Y:S04]  /*aea0*/  LDL.LU R213, [R1+0x278] ;  /* 0x0002780001d57983 */ /* 0x001ea80000300800 */
[----:B------:R-:W-:Y:S01]  /*aeb0*/  STL [R1+0x2e8], R211 ;  /* 0x0002e8d301007387 */ /* 0x000fe20000100800 */
[----:B------:R-:W-:-:S03]  /*aec0*/  IMAD.X R245, R245, 0x1, R100, P3 ;  /* 0x00000001f5f57824 */ /* 0x000fc600018e0664 */
[----:B------:R-:W-:Y:S01]  /*aed0*/  STL [R1+0x2e0], R218 ;  /* 0x0002e0da01007387 */ /* 0x000fe20000100800 */
[----:B------:R-:W-:-:S03]  /*aee0*/  IADD3 R252, P3, R252, R101, RZ ;  /* 0x00000065fcfc7210 */ /* 0x000fc60007f7e0ff */
[----:B------:R-:W-:Y:S01]  /*aef0*/  STL [R1+0x304], R228 ;  /* 0x000304e401007387 */ /* 0x000fe20000100800 */
[----:B------:R-:W-:-:S03]  /*af00*/  IMAD.X R178, R178, 0x1, R100, P4 ;  /* 0x00000001b2b27824 */ /* 0x000fc600020e0664 */
[----:B------:R-:W-:Y:S01]  /*af10*/  STL [R1+0x2d8], R235 ;  /* 0x0002d8eb01007387 */ /* 0x000fe20000100800 */
[----:B------:R-:W-:-:S03]  /*af20*/  IMAD.X R142, R142, 0x1, R100, P5 ;  /* 0x000000018e8e7824 */ /* 0x000fc600028e0664 */
[----:B------:R-:W-:Y:S04]  /*af30*/  STL [R1+0x2fc], R245 ;  /* 0x0002fcf501007387 */ /* 0x000fe80000100800 */
[----:B------:R-:W-:Y:S04]  /*af40*/  STL [R1+0x2d0], R252 ;  /* 0x0002d0fc01007387 */ /* 0x000fe80000100800 */
[----:B------:R0:W-:Y:S04]  /*af50*/  STL [R1+0x2ec], R142 ;  /* 0x0002ec8e01007387 */ /* 0x0001e80000100800 */
[----:B------:R-:W-:Y:S04]  /*af60*/  STL [R1+0x2f4], R178 ;  /* 0x0002f4b201007387 */ /* 0x000fe80000100800 */
[----:B0-----:R-:W3:Y:S01]  /*af70*/  LDL.LU R142, [R1+0x29c] ;  /* 0x00029c00018e7983 */ /* 0x001ee20000300800 */
[----:B------:R-:W-:Y:S01]  /*af80*/  IADD3 R160, P4, R160, R101, RZ ;  /* 0x00000065a0a07210 */ /* 0x000fe20007f9e0ff */
[----:B------:R-:W-:-:S04]  /*af90*/  IMAD.X R143, R143, 0x1, R100, P6 ;  /* 0x000000018f8f7824 */ /* 0x000fc800030e0664 */
[----:B------:R-:W-:Y:S04]  /*afa0*/  STL [R1+0x2c8], R160 ;  /* 0x0002c8a001007387 */ /* 0x000fe80000100800 */
[----:B------:R0:W-:Y:S01]  /*afb0*/  STL [R1+0x2e4], R143 ;  /* 0x0002e48f01007387 */ /* 0x0001e20000100800 */
[-C--:B------:R-:W-:Y:S01]  /*afc0*/  IADD3 R137, P5, R137, R101.reuse, RZ ;  /* 0x0000006589897210 */ /* 0x080fe20007fbe0ff */
[--C-:B------:R-:W-:Y:S01]  /*afd0*/  IMAD.X R171, R171, 0x1, R100.reuse, P1 ;  /* 0x00000001abab7824 */ /* 0x100fe200008e0664 */
[-C--:B------:R-:W-:Y:S01]  /*afe0*/  IADD3 R128, P6, R128, R101.reuse, RZ ;  /* 0x0000006580807210 */ /* 0x080fe20007fde0ff */
[----:B0-----:R-:W4:Y:S01]  /*aff0*/  LDL.LU R143, [R1+0x270] ;  /* 0x00027000018f7983 */ /* 0x001f220000300800 */
[-C--:B------:R-:W-:Y:S01]  /*b000*/  IADD3 R187, P1, R187, R101.reuse, RZ ;  /* 0x00000065bbbb7210 */ /* 0x080fe20007f3e0ff */
[--C-:B------:R-:W-:Y:S01]  /*b010*/  IMAD.X R203, R203, 0x1, R100.reuse, P2 ;  /* 0x00000001cbcb7824 */ /* 0x100fe200010e0664 */
[----:B------:R-:W-:Y:S01]  /*b020*/  IADD3 R212, P2, R212, R101, RZ ;  /* 0x00000065d4d47210 */ /* 0x000fe20007f5e0ff */
        /* <DEDUP_REMOVED lines=18> */
[----:B------:R-:W-:Y:S04]  /*b150*/  STL [R1+0x298], R246 ;  /* 0x000298f601007387 */ /* 0x000fe80000100800 */
[----:B------:R-:W-:Y:S01]  /*b160*/  STL [R1+0x2bc], R176 ;  /* 0x0002bcb001007387 */ /* 0x000fe20000100800 */
[-C--:B------:R-:W-:Y:S01]  /*b170*/  IADD3 R189, P1, R189, R101.reuse, RZ ;  /* 0x00000065bdbd7210 */ /* 0x080fe20007f3e0ff */
[----:B------:R-:W-:Y:S02]  /*b180*/  IMAD.X R205, R205, 0x1, R100, P2 ;  /* 0x00000001cdcd7824 */ /* 0x000fe400010e0664 */
[----:B------:R-:W-:Y:S04]  /*b190*/  STL [R1+0x290], R145 ;  /* 0x0002909101007387 */ /* 0x000fe80000100800 */
[----:B------:R-:W-:Y:S04]  /*b1a0*/  STL [R1+0x2b4], R127 ;  /* 0x0002b47f01007387 */ /* 0x000fe80000100800 */
[----:B------:R-:W-:Y:S04]  /*b1b0*/  STL [R1+0x288], R126 ;  /* 0x0002887e01007387 */ /* 0x000fe80000100800 */
[----:B------:R-:W4:Y:S04]  /*b1c0*/  LDL.LU R211, [R1+0x294] ;  /* 0x0002940001d37983 */ /* 0x000f280000300800 */
[----:B------:R-:W-:Y:S04]  /*b1d0*/  STL [R1+0x2ac], R173 ;  /* 0x0002acad01007387 */ /* 0x000fe80000100800 */
[----:B------:R0:W-:Y:S04]  /*b1e0*/  STL [R1+0x2a4], R205 ;  /* 0x0002a4cd01007387 */ /* 0x0001e80000100800 */
[----:B------:R-:W-:Y:S04]  /*b1f0*/  STL [R1+0x280], R189 ;  /* 0x000280bd01007387 */ /* 0x000fe80000100800 */
[----:B0-----:R-:W4:Y:S04]  /*b200*/  LDL.LU R205, [R1+0x268] ;  /* 0x0002680001cd7983 */ /* 0x001f280000300800 */
[----:B------:R-:W4:Y:S04]  /*b210*/  LDL.LU R218, [R1+0x28c] ;  /* 0x00028c0001da7983 */ /* 0x000f280000300800 */
[----:B------:R-:W4:Y:S04]  /*b220*/  LDL.LU R228, [R1+0x260] ;  /* 0x0002600001e47983 */ /* 0x000f280000300800 */
[----:B------:R-:W4:Y:S01]  /*b230*/  LDL.LU R235, [R1+0x284] ;  /* 0x0002840001eb7983 */ /* 0x000f220000300800 */
[----:B--2---:R-:W-:-:S05]  /*b240*/  IADD3 R213, P2, R213, R101, RZ ;  /* 0x00000065d5d57210 */ /* 0x004fca0007f5e0ff */
[----:B------:R0:W-:Y:S04]  /*b250*/  STL [R1+0x278], R213 ;  /* 0x000278d501007387 */ /* 0x0001e80000100800 */
[----:B------:R-:W2:Y:S04]  /*b260*/  LDL.LU R245, [R1+0x258] ;  /* 0x0002580001f57983 */ /* 0x000ea80000300800 */
[----:B------:R-:W2:Y:S04]  /*b270*/  LDL.LU R252, [R1+0x27c] ;  /* 0x00027c0001fc7983 */ /* 0x000ea80000300800 */
[----:B------:R-:W2:Y:S04]  /*b280*/  LDL.LU R178, [R1+0x250] ;  /* 0x0002500001b27983 */ /* 0x000ea80000300800 */
[----:B------:R-:W2:Y:S04]  /*b290*/  LDL.LU R160, [R1+0x274] ;  /* 0x0002740001a07983 */ /* 0x000ea80000300800 */
[----:B0-----:R-:W2:Y:S04]  /*b2a0*/  LDL.LU R213, [R1+0x248] ;  /* 0x0002480001d57983 */ /* 0x001ea80000300800 */
[----:B------:R-:W2:Y:S01]  /*b2b0*/  LDL.LU R137, [R1+0x26c] ;  /* 0x00026c0001897983 */ /* 0x000ea20000300800 */
[----:B---3--:R-:W-:-:S05]  /*b2c0*/  IMAD.X R142, R142, 0x1, R100, P3 ;  /* 0x000000018e8e7824 */ /* 0x008fca00018e0664 */
[----:B------:R0:W-:Y:S04]  /*b2d0*/  STL [R1+0x29c], R142 ;  /* 0x00029c8e01007387 */ /* 0x0001e80000100800 */
[----:B0-----:R-:W3:Y:S04]  /*b2e0*/  LDL.LU R142, [R1+0x240] ;  /* 0x00024000018e7983 */ /* 0x001ee80000300800 */
[----:B------:R-:W3:Y:S01]  /*b2f0*/  LDL.LU R128, [R1+0x264] ;  /* 0x0002640001807983 */ /* 0x000ee20000300800 */
[----:B----4-:R-:W-:-:S03]  /*b300*/  IADD3 R143, P3, R143, R101, RZ ;  /* 0x000000658f8f7210 */ /* 0x010fc60007f7e0ff */
        /* <DEDUP_REMOVED lines=16> */
[--C-:B------:R-:W-:Y:S01]  /*b410*/  IMAD.X R211, R211, 0x1, R100.reuse, P4 ;  /* 0x00000001d3d37824 */ /* 0x100fe200020e0664 */
[----:B------:R-:W-:Y:S01]  /*b420*/  IADD3 R205, P4, R205, R101, RZ ;  /* 0x00000065cdcd7210 */ /* 0x000fe20007f9e0ff */
[----:B------:R-:W-:-:S04]  /*b430*/  IMAD.X R218, R218, 0x1, R100, P5 ;  /* 0x00000001dada7824 */ /* 0x000fc800028e0664 */
[----:B------:R0:W-:Y:S01]  /*b440*/  STL [R1+0x268], R205 ;  /* 0x000268cd01007387 */ /* 0x0001e20000100800 */
[-C--:B------:R-:W-:Y:S01]  /*b450*/  IADD3 R228, P5, R228, R101.reuse, RZ ;  /* 0x00000065e4e47210 */ /* 0x080fe20007fbe0ff */
[--C-:B------:R-:W-:Y:S02]  /*b460*/  IMAD.X R235, R235, 0x1, R100.reuse, P6 ;  /* 0x00000001ebeb7824 */ /* 0x100fe400030e0664 */
[----:B0-----:R-:W4:Y:S04]  /*b470*/  LDL.LU R205, [R1+0x224] ;  /* 0x0002240001cd7983 */ /* 0x001f280000300800 */
[----:B------:R-:W-:Y:S04]  /*b480*/  STL [R1+0x294], R211 ;  /* 0x000294d301007387 */ /* 0x000fe80000100800 */
[----:B------:R-:W-:Y:S04]  /*b490*/  STL [R1+0x28c], R218 ;  /* 0x00028cda01007387 */ /* 0x000fe80000100800 */
[----:B------:R-:W-:Y:S04]  /*b4a0*/  STL [R1+0x260], R228 ;  /* 0x000260e401007387 */ /* 0x000fe80000100800 */
[----:B------:R-:W-:Y:S01]  /*b4b0*/  STL [R1+0x284], R235 ;  /* 0x000284eb01007387 */ /* 0x000fe20000100800 */
[----:B--2---:R-:W-:Y:S01]  /*b4c0*/  IADD3 R245, P6, R245, R101, RZ ;  /* 0x00000065f5f57210 */ /* 0x004fe20007fde0ff */
[----:B------:R-:W-:-:S04]  /*b4d0*/  IMAD.X R252, R252, 0x1, R100, P1 ;  /* 0x00000001fcfc7824 */ /* 0x000fc800008e0664 */
[----:B------:R-:W-:Y:S01]  /*b4e0*/  STL [R1+0x258], R245 ;  /* 0x000258f501007387 */ /* 0x000fe20000100800 */
[-C--:B------:R-:W-:Y:S01]  /*b4f0*/  IADD3 R178, P1, R178, R101.reuse, RZ ;  /* 0x00000065b2b27210 */ /* 0x080fe20007f3e0ff */
[--C-:B------:R-:W-:Y:S01]  /*b500*/  IMAD.X R160, R160, 0x1, R100.reuse, P2 ;  /* 0x00000001a0a07824 */ /* 0x100fe200010e0664 */
[----:B------:R-:W-:Y:S01]  /*b510*/  IADD3 R213, P2, R213, R101, RZ ;  /* 0x00000065d5d57210 */ /* 0x000fe20007f5e0ff */
[----:B------:R-:W-:Y:S01]  /*b520*/  STL [R1+0x27c], R252 ;  /* 0x00027cfc01007387 */ /* 0x000fe20000100800 */
[----:B------:R-:W-:-:S03]  /*b530*/  IMAD.X R137, R137, 0x1, R100, P3 ;  /* 0x0000000189897824 */ /* 0x000fc600018e0664 */
[----:B------:R0:W-:Y:S04]  /*b540*/  STL [R1+0x248], R213 ;  /* 0x000248d501007387 */ /* 0x0001e80000100800 */
[----:B------:R-:W-:Y:S04]  /*b550*/  STL [R1+0x250], R178 ;  /* 0x000250b201007387 */ /* 0x000fe80000100800 */
[----:B0-----:R-:W2:Y:S04]  /*b560*/  LDL.LU R213, [R1+0x1f8] ;  /* 0x0001f80001d57983 */ /* 0x001ea80000300800 */
[----:B------:R-:W-:Y:S01]  /*b570*/  STL [R1+0x274], R160 ;  /* 0x000274a001007387 */ /* 0x000fe20000100800 */
[----:B---3--:R-:W-:-:S05]  /*b580*/  IADD3 R142, P3, R142, R101, RZ ;  /* 0x000000658e8e7210 */ /* 0x008fca0007f7e0ff */
[----:B------:R0:W-:Y:S04]  /*b590*/  STL [R1+0x240], R142 ;  /* 0x0002408e01007387 */ /* 0x0001e80000100800 */
[----:B0-----:R-:W3:Y:S01]  /*b5a0*/  LDL.LU R142, [R1+0x21c] ;  /* 0x00021c00018e7983 */ /* 0x001ee20000300800 */
[--C-:B------:R-:W-:Y:S01]  /*b5b0*/  IMAD.X R128, R128, 0x1, R100.reuse, P4 ;  /* 0x0000000180807824 */ /* 0x100fe200020e0664 */
[-C--:B----4-:R-:W-:Y:S01]  /*b5c0*/  IADD3 R171, P4, R171, R101.reuse, RZ ;  /* 0x00000065abab7210 */ /* 0x090fe20007f9e0ff */
[----:B------:R-:W-:Y:S01]  /*b5d0*/  IMAD.X R187, R187, 0x1, R100, P5 ;  /* 0x00000001bbbb7824 */ /* 0x000fe200028e0664 */
        /* <DEDUP_REMOVED lines=26> */
[----:B------:R-:W-:Y:S04]  /*b780*/  STL [R1+0x234], R126 ;  /* 0x0002347e01007387 */ /* 0x000fe80000100800 */
[----:B------:R-:W4:Y:S04]  /*b790*/  LDL.LU R211, [R1+0x1f0] ;  /* 0x0001f00001d37983 */ /* 0x000f280000300800 */
[----:B------:R-:W-:Y:S04]  /*b7a0*/  STL [R1+0x208], R173 ;  /* 0x000208ad01007387 */ /* 0x000fe80000100800 */
[----:B------:R0:W-:Y:S04]  /*b7b0*/  STL [R1+0x200], R143 ;  /* 0x0002008f01007387 */ /* 0x0001e80000100800 */
[----:B------:R-:W-:Y:S04]  /*b7c0*/  STL [R1+0x22c], R189 ;  /* 0x00022cbd01007387 */ /* 0x000fe80000100800 */
[----:B0-----:R-:W4:Y:S04]  /*b7d0*/  LDL.LU R143, [R1+0x214] ;  /* 0x00021400018f7983 */ /* 0x001f280000300800 */
[----:B------:R-:W4:Y:S01]  /*b7e0*/  LDL.LU R218, [R1+0x1e8] ;  /* 0x0001e80001da7983 */ /* 0x000f220000300800 */
[----:B------:R-:W-:-:S03]  /*b7f0*/  IMAD.X R205, R205, 0x1, R100, P6 ;  /* 0x00000001cdcd7824 */ /* 0x000fc600030e0664 */
[----:B------:R-:W4:Y:S04]  /*b800*/  LDL.LU R228, [R1+0x20c] ;  /* 0x00020c0001e47983 */ /* 0x000f280000300800 */
[----:B------:R-:W4:Y:S04]  /*b810*/  LDL.LU R235, [R1+0x1e0] ;  /* 0x0001e00001eb7983 */ /* 0x000f280000300800 */
[----:B------:R0:W-:Y:S04]  /*b820*/  STL [R1+0x224], R205 ;  /* 0x000224cd01007387 */ /* 0x0001e80000100800 */
[----:B------:R-:W4:Y:S04]  /*b830*/  LDL.LU R245, [R1+0x204] ;  /* 0x0002040001f57983 */ /* 0x000f280000300800 */
[----:B------:R-:W4:Y:S04]  /*b840*/  LDL.LU R252, [R1+0x1d8] ;  /* 0x0001d80001fc7983 */ /* 0x000f280000300800 */
[----:B------:R-:W4:Y:S04]  /*b850*/  LDL.LU R178, [R1+0x1fc] ;  /* 0x0001fc0001b27983 */ /* 0x000f280000300800 */
[----:B------:R-:W4:Y:S04]  /*b860*/  LDL.LU R160, [R1+0x1d0] ;  /* 0x0001d00001a07983 */ /* 0x000f280000300800 */
[----:B0-----:R-:W4:Y:S04]  /*b870*/  LDL.LU R205, [R1+0x1f4] ;  /* 0x0001f40001cd7983 */ /* 0x001f280000300800 */
[----:B------:R-:W4:Y:S01]  /*b880*/  LDL.LU R137, [R1+0x1c8] ;  /* 0x0001c80001897983 */ /* 0x000f220000300800 */
[----:B--2---:R-:W-:-:S05]  /*b890*/  IADD3 R213, P6, R213, R101, RZ ;  /* 0x00000065d5d57210 */ /* 0x004fca0007fde0ff */
[----:B------:R0:W-:Y:S04]  /*b8a0*/  STL [R1+0x1f8], R213 ;  /* 0x0001f8d501007387 */ /* 0x0001e80000100800 */
[----:B0-----:R-:W2:Y:S04]  /*b8b0*/  LDL.LU R213, [R1+0x1ec] ;  /* 0x0001ec0001d57983 */ /* 0x001ea80000300800 */
[----:B------:R-:W2:Y:S04]  /*b8c0*/  LDL.LU R128, [R1+0x1c0] ;  /* 0x0001c00001807983 */ /* 0x000ea80000300800 */
[----:B------:R-:W2:Y:S04]  /*b8d0*/  LDL.LU R171, [R1+0x1e4] ;  /* 0x0001e40001ab7983 */ /* 0x000ea80000300800 */
[----:B------:R-:W2:Y:S01]  /*b8e0*/  LDL.LU R187, [R1+0x1b8] ;  /* 0x0001b80001bb7983 */ /* 0x000ea20000300800 */
[----:B---3--:R-:W-:-:S05]  /*b8f0*/  IMAD.X R142, R142, 0x1, R100, P1 ;  /* 0x000000018e8e7824 */ /* 0x008fca00008e0664 */
[----:B------:R0:W-:Y:S04]  /*b900*/  STL [R1+0x21c], R142 ;  /* 0x00021c8e01007387 */ /* 0x0001e80000100800 */
[----:B------:R-:W3:Y:S04]  /*b910*/  LDL.LU R203, [R1+0x1dc] ;  /* 0x0001dc0001cb7983 */ /* 0x000ee80000300800 */
        /* <DEDUP_REMOVED lines=11> */
[----:B0-----:R-:W3:Y:S01]  /*b9d0*/  LDL.LU R142, [R1+0x1ac] ;  /* 0x0001ac00018e7983 */ /* 0x001ee20000300800 */
[----:B----4-:R-:W-:Y:S01]  /*b9e0*/  IADD3 R211, P1, R211, R101, RZ ;  /* 0x00000065d3d37210 */ /* 0x010fe20007f3e0ff */
[----:B------:R-:W-:-:S05]  /*b9f0*/  IMAD.X R143, R143, 0x1, R100, P2 ;  /* 0x000000018f8f7824 */ /* 0x000fca00010e0664 */
[----:B------:R0:W-:Y:S04]  /*ba00*/  STL [R1+0x214], R143 ;  /* 0x0002148f01007387 */ /* 0x0001e80000100800 */
        /* <DEDUP_REMOVED lines=11> */
[-C--:B------:R-:W-:Y:S01]  /*bac0*/  IADD3 R160, P5, R160, R101.reuse, RZ ;  /* 0x00000065a0a07210 */ /* 0x080fe20007fbe0ff */
[----:B------:R-:W-:Y:S02]  /*bad0*/  IMAD.X R205, R205, 0x1, R100, P6 ;  /* 0x00000001cdcd7824 */ /* 0x000fe400030e0664 */
[----:B------:R-:W-:Y:S04]  /*bae0*/  STL [R1+0x204], R245 ;  /* 0x000204f501007387 */ /* 0x000fe80000100800 */
[----:B------:R-:W-:Y:S01]  /*baf0*/  STL [R1+0x1d8], R252 ;  /* 0x0001d8fc01007387 */ /* 0x000fe20000100800 */
[----:B------:R-:W-:-:S03]  /*bb00*/  IADD3 R137, P6, R137, R101, RZ ;  /* 0x0000006589897210 */ /* 0x000fc60007fde0ff */
[----:B------:R0:W-:Y:S04]  /*bb10*/  STL [R1+0x1f4], R205 ;  /* 0x0001f4cd01007387 */ /* 0x0001e80000100800 */
[----:B------:R-:W-:Y:S04]  /*bb20*/  STL [R1+0x1fc], R178 ;  /* 0x0001fcb201007387 */ /* 0x000fe80000100800 */
[----:B0-----:R-:W4:Y:S04]  /*bb30*/  LDL.LU R205, [R1+0x1a4] ;  /* 0x0001a40001cd7983 */ /* 0x001f280000300800 */
[----:B------:R-:W-:Y:S01]  /*bb40*/  STL [R1+0x1d0], R160 ;  /* 0x0001d0a001007387 */ /* 0x000fe20000100800 */
[----:B--2---:R-:W-:Y:S01]  /*bb50*/  IMAD.X R213, R213, 0x1, R100, P1 ;  /* 0x00000001d5d57824 */ /* 0x004fe200008e0664 */
[----:B------:R-:W-:-:S04]  /*bb60*/  IADD3 R128, P1, R128, R101, RZ ;  /* 0x0000006580807210 */ /* 0x000fc80007f3e0ff */
[----:B------:R0:W-:Y:S01]  /*bb70*/  STL [R1+0x1ec], R213 ;  /* 0x0001ecd501007387 */ /* 0x0001e20000100800 */
[--C-:B------:R-:W-:Y:S01]  /*bb80*/  IMAD.X R171, R171, 0x1, R100.reuse, P2 ;  /* 0x00000001abab7824 */ /* 0x100fe200010e0664 */
[----:B------:R-:W-:Y:S02]  /*bb90*/  IADD3 R187, P2, R187, R101, RZ ;  /* 0x00000065bbbb7210 */ /* 0x000fe40007f5e0ff */
[----:B0-----:R-:W2:Y:S04]  /*bba0*/  LDL.LU R213, [R1+0x178] ;  /* 0x0001780001d57983 */ /* 0x001ea80000300800 */
[----:B------:R-:W-:Y:S01]  /*bbb0*/  STL [R1+0x1c8], R137 ;  /* 0x0001c88901007387 */ /* 0x000fe20000100800 */
[----:B---3--:R-:W-:-:S03]  /*bbc0*/  IMAD.X R203, R203, 0x1, R100, P3 ;  /* 0x00000001cbcb7824 */ /* 0x008fc600018e0664 */
        /* <DEDUP_REMOVED lines=25> */
[----:B------:R-:W3:Y:S04]  /*bd60*/  LDL.LU R211, [R1+0x19c] ;  /* 0x00019c0001d37983 */ /* 0x000ee80000300800 */
[----:B------:R-:W-:Y:S04]  /*bd70*/  STL [R1+0x1b4], R173 ;  /* 0x0001b4ad01007387 */ /* 0x000fe80000100800 */
[----:B------:R0:W-:Y:S04]  /*bd80*/  STL [R1+0x1ac], R142 ;  /* 0x0001ac8e01007387 */ /* 0x0001e80000100800 */
[----:B------:R-:W-:Y:S04]  /*bd90*/  STL [R1+0x188], R189 ;  /* 0x000188bd01007387 */ /* 0x000fe80000100800 */
[----:B0-----:R-:W3:Y:S04]  /*bda0*/  LDL.LU R142, [R1+0x170] ;  /* 0x00017000018e7983 */ /* 0x001ee80000300800 */
[----:B------:R-:W3:Y:S04]  /*bdb0*/  LDL.LU R218, [R1+0x194] ;  /* 0x0001940001da7983 */ /* 0x000ee80000300800 */
[----:B------:R-:W3:Y:S04]  /*bdc0*/  LDL.LU R228, [R1+0x168] ;  /* 0x0001680001e47983 */ /* 0x000ee80000300800 */
[----:B------:R-:W3:Y:S01]  /*bdd0*/  LDL.LU R235, [R1+0x18c] ;  /* 0x00018c0001eb7983 */ /* 0x000ee20000300800 */
[----:B----4-:R-:W-:-:S05]  /*bde0*/  IADD3 R143, P3, R143, R101, RZ ;  /* 0x000000658f8f7210 */ /* 0x010fca0007f7e0ff */
[----:B------:R0:W-:Y:S04]  /*bdf0*/  STL [R1+0x180], R143 ;  /* 0x0001808f01007387 */ /* 0x0001e80000100800 */
[----:B------:R-:W4:Y:S04]  /*be00*/  LDL.LU R245, [R1+0x160] ;  /* 0x0001600001f57983 */ /* 0x000f280000300800 */
[----:B------:R-:W4:Y:S04]  /*be10*/  LDL.LU R252, [R1+0x184] ;  /* 0x0001840001fc7983 */ /* 0x000f280000300800 */
[----:B------:R-:W4:Y:S04]  /*be20*/  LDL.LU R178, [R1+0x158] ;  /* 0x0001580001b27983 */ /* 0x000f280000300800 */
[----:B------:R-:W4:Y:S04]  /*be30*/  LDL.LU R160, [R1+0x17c] ;  /* 0x00017c0001a07983 */ /* 0x000f280000300800 */
[----:B0-----:R-:W4:Y:S04]  /*be40*/  LDL.LU R143, [R1+0x150] ;  /* 0x00015000018f7983 */ /* 0x001f280000300800 */
[----:B------:R-:W4:Y:S04]  /*be50*/  LDL.LU R137, [R1+0x174] ;  /* 0x0001740001897983 */ /* 0x000f280000300800 */
[----:B------:R-:W4:Y:S01]  /*be60*/  LDL.LU R128, [R1+0x148] ;  /* 0x0001480001807983 */ /* 0x000f220000300800 */
[----:B------:R-:W-:-:S05]  /*be70*/  IMAD.X R205, R205, 0x1, R100, P4 ;  /* 0x00000001cdcd7824 */ /* 0x000fca00020e0664 */
[----:B------:R0:W-:Y:S04]  /*be80*/  STL [R1+0x1a4], R205 ;  /* 0x0001a4cd01007387 */ /* 0x0001e80000100800 */
        /* <DEDUP_REMOVED lines=16> */
[----:B0-----:R-:W2:Y:S04]  /*bf90*/  LDL.LU R205, [R1+0x134] ;  /* 0x0001340001cd7983 */ /* 0x001ea80000300800 */
[----:B-1----:R-:W2:Y:S01]  /*bfa0*/  LDL.LU R213, [R1+0x108] ;  /* 0x0001080001d57983 */ /* 0x002ea20000300800 */
[----:B---3--:R-:W-:Y:S01]  /*bfb0*/  IMAD.X R211, R211, 0x1, R100, P5 ;  /* 0x00000001d3d37824 */ /* 0x008fe200028e0664 */
[----:B------:R-:W-:-:S05]  /*bfc0*/  IADD3 R142, P5, R142, R101, RZ ;  /* 0x000000658e8e7210 */ /* 0x000fca0007fbe0ff */
[----:B------:R0:W-:Y:S04]  /*bfd0*/  STL [R1+0x170], R142 ;  /* 0x0001708e01007387 */ /* 0x0001e80000100800 */
[----:B0-----:R-:W3:Y:S01]  /*bfe0*/  LDL.LU R142, [R1+0x12c] ;  /* 0x00012c00018e7983 */ /* 0x001ee20000300800 */
[--C-:B------:R-:W-:Y:S01]  /*bff0*/  IMAD.X R218, R218, 0x1, R100.reuse, P6 ;  /* 0x00000001dada7824 */ /* 0x100fe200030e0664 */
[-C--:B------:R-:W-:Y:S01]  /*c000*/  IADD3 R228, P6, R228, R101.reuse, RZ ;  /* 0x00000065e4e47210 */ /* 0x080fe20007fde0ff */
[----:B------:R-:W-:Y:S01]  /*c010*/  IMAD.X R235, R235, 0x1, R100, P1 ;  /* 0x00000001ebeb7824 */ /* 0x000fe200008e0664 */
[----:B------:R-:W-:Y:S01]  /*c020*/  STL [R1+0x19c], R211 ;  /* 0x00019cd301007387 */ /* 0x000fe20000100800 */
[----:B----4-:R-:W-:-:S03]  /*c030*/  IADD3 R245, P1, R245, R101, RZ ;  /* 0x00000065f5f57210 */ /* 0x010fc60007f3e0ff */
        /* <DEDUP_REMOVED lines=9> */
[----:B------:R0:W-:Y:S04]  /*c0d0*/  STL [R1+0x150], R143 ;  /* 0x0001508f01007387 */ /* 0x0001e80000100800 */
[----:B------:R-:W-:Y:S04]  /*c0e0*/  STL [R1+0x158], R178 ;  /* 0x000158b201007387 */ /* 0x000fe80000100800 */
[----:B0-----:R-:W4:Y:S01]  /*c0f0*/  LDL.LU R143, [R1+0x100] ;  /* 0x00010000018f7983 */ /* 0x001f220000300800 */
[----:B------:R-:W-:Y:S01]  /*c100*/  IMAD.X R137, R137, 0x1, R100, P4 ;  /* 0x0000000189897824 */ /* 0x000fe200020e0664 */
[----:B------:R-:W-:-:S02]  /*c110*/  IADD3 R128, P4, R128, R101, RZ ;  /* 0x0000006580807210 */ /* 0x000fc40007f9e0ff */
[----:B------:R-:W-:Y:S01]  /*c120*/  STL [R1+0x17c], R160 ;  /* 0x00017ca001007387 */ /* 0x000fe20000100800 */
[----:B------:R-:W-:-:S03]  /*c130*/  IMAD.X R171, R171, 0x1, R100, P5 ;  /* 0x00000001abab7824 */ /* 0x000fc600028e0664 */
[----:B------:R-:W-:Y:S01]  /*c140*/  STL [R1+0x174], R137 ;  /* 0x0001748901007387 */ /* 0x000fe20000100800 */
[----:B------:R-:W-:-:S03]  /*c150*/  IADD3 R187, P5, R187, R101, RZ ;  /* 0x00000065bbbb7210 */ /* 0x000fc60007fbe0ff */
[----:B------:R-:W-:Y:S01]  /*c160*/  STL [R1+0x148], R128 ;  /* 0x0001488001007387 */ /* 0x000fe20000100800 */
[----:B------:R-:W-:-:S03]  /*c170*/  IMAD.X R203, R203, 0x1, R100, P6 ;  /* 0x00000001cbcb7824 */ /* 0x000fc600030e0664 */
[----:B------:R-:W-:Y:S04]  /*c180*/  STL [R1+0x16c], R171 ;  /* 0x00016cab01007387 */ /* 0x000fe80000100800 */
[----:B------:R-:W-:Y:S04]  /*c190*/  STL [R1+0x140], R187 ;  /* 0x000140bb01007387 */ /* 0x000fe80000100800 */
[----:B------:R-:W-:Y:S01]  /*c1a0*/  STL [R1+0x164], R203 ;  /* 0x000164cb01007387 */ /* 0x000fe20000100800 */
[----:B--2---:R-:W-:Y:S01]  /*c1b0*/  IADD3 R212, P6, R212, R101, RZ ;  /* 0x00000065d4d47210 */ /* 0x004fe20007fde0ff */
[----:B------:R-:W-:-:S04]  /*c1c0*/  IMAD.X R221, R221, 0x1, R100, P1 ;  /* 0x00000001dddd7824 */ /* 0x000fc800008e0664 */
        /* <DEDUP_REMOVED lines=24> */
[----:B------:R-:W-:Y:S04]  /*c350*/  STL [R1+0x134], R205 ;  /* 0x000134cd01007387 */ /* 0x000fe80000100800 */
        /* <DEDUP_REMOVED lines=32> */
[--C-:B--2---:R-:W-:Y:S01]  /*c560*/  IMAD.X R201, R201, 0x1, R100.reuse, P2 ;  /* 0x00000001c9c97824 */ /* 0x104fe200010e0664 */
[----:B------:R-:W-:Y:S01]  /*c570*/  IADD3 R213, P2, R213, R101, RZ ;  /* 0x00000065d5d57210 */ /* 0x000fe20007f5e0ff */
[----:B------:R-:W-:-:S04]  /*c580*/  IMAD.X R211, R211, 0x1, R100, P3 ;  /* 0x00000001d3d37824 */ /* 0x000fc800018e0664 */
[----:B------:R0:W-:Y:S01]  /*c590*/  STL [R1+0xf8], R213 ;  /* 0x0000f8d501007387 */ /* 0x0001e20000100800 */
[-C--:B------:R-:W-:Y:S01]  /*c5a0*/  IADD3 R218, P3, R218, R101.reuse, RZ ;  /* 0x00000065dada7210 */ /* 0x080fe20007f7e0ff */
[----:B------:R-:W-:Y:S02]  /*c5b0*/  IMAD.X R228, R228, 0x1, R100, P4 ;  /* 0x00000001e4e47824 */ /* 0x000fe400020e0664 */
[----:B0-----:R-:W2:Y:S04]  /*c5c0*/  LDL.LU R213, [R1+0x88] ;  /* 0x0000880001d57983 */ /* 0x001ea80000300800 */
[----:B------:R-:W-:Y:S04]  /*c5d0*/  STL [R1+0x124], R201 ;  /* 0x000124c901007387 */ /* 0x000fe80000100800 */
[----:B------:R-:W-:Y:S04]  /*c5e0*/  STL [R1+0x11c], R211 ;  /* 0x00011cd301007387 */ /* 0x000fe80000100800 */
[----:B------:R-:W-:Y:S01]  /*c5f0*/  STL [R1+0xf0], R218 ;  /* 0x0000f0da01007387 */ /* 0x000fe20000100800 */
[----:B---3--:R-:W-:-:S03]  /*c600*/  IADD3 R235, P4, R235, R101, RZ ;  /* 0x00000065ebeb7210 */ /* 0x008fc60007f9e0ff */
[----:B------:R-:W-:Y:S01]  /*c610*/  STL [R1+0x114], R228 ;  /* 0x000114e401007387 */ /* 0x000fe20000100800 */
[----:B------:R-:W-:-:S03]  /*c620*/  IMAD.X R245, R245, 0x1, R100, P5 ;  /* 0x00000001f5f57824 */ /* 0x000fc600028e0664 */
[----:B------:R-:W-:Y:S01]  /*c630*/  STL [R1+0xe8], R235 ;  /* 0x0000e8eb01007387 */ /* 0x000fe20000100800 */
[-C--:B------:R-:W-:Y:S01]  /*c640*/  IADD3 R252, P5, R252, R101.reuse, RZ ;  /* 0x00000065fcfc7210 */ /* 0x080fe20007fbe0ff */
[--C-:B------:R-:W-:Y:S01]  /*c650*/  IMAD.X R178, R178, 0x1, R100.reuse, P6 ;  /* 0x00000001b2b27824 */ /* 0x100fe200030e0664 */
[-C--:B------:R-:W-:Y:S01]  /*c660*/  IADD3 R142, P6, R142, R101.reuse, RZ ;  /* 0x000000658e8e7210 */ /* 0x080fe20007fde0ff */
[----:B------:R-:W-:Y:S04]  /*c670*/  STL [R1+0x10c], R245 ;  /* 0x00010cf501007387 */ /* 0x000fe80000100800 */
[----:B------:R0:W-:Y:S04]  /*c680*/  STL [R1+0xd8], R142 ;  /* 0x0000d88e01007387 */ /* 0x0001e80000100800 */
[----:B------:R-:W-:Y:S04]  /*c690*/  STL [R1+0xe0], R252 ;  /* 0x0000e0fc01007387 */ /* 0x000fe80000100800 */
        /* <DEDUP_REMOVED lines=37> */
[----:B------:R-:W4:Y:S04]  /*c8f0*/  LDL.LU R201, [R1+0x80] ;  /* 0x0000800001c97983 */ /* 0x000f280000300800 */
[----:B------:R-:W-:Y:S04]  /*c900*/  STL [R1+0xbc], R189 ;  /* 0x0000bcbd01007387 */ /* 0x000fe80000100800 */
[----:B------:R0:W-:Y:S04]  /*c910*/  STL [R1+0xb4], R143 ;  /* 0x0000b48f01007387 */ /* 0x0001e80000100800 */
[----:B------:R1:W-:Y:S04]  /*c920*/  STL [R1+0x90], R205 ;  /* 0x000090cd01007387 */ /* 0x0003e80000100800 */
        /* <DEDUP_REMOVED lines=13> */
[----:B------:R-:W2:Y:S01]  /*ca00*/  LDL.LU R171, [R1+0x50] ;  /* 0x0000500001ab7983 */ /* 0x000ea20000300800 */
[----:B---3--:R-:W-:-:S05]  /*ca10*/  IMAD.X R142, R142, 0x1, R100, P5 ;  /* 0x000000018e8e7824 */ /* 0x008fca00028e0664 */
        /* <DEDUP_REMOVED lines=14> */
[----:B-1----:R-:W2:Y:S04]  /*cb00*/  LDL.LU R205, [R1+0xc] ;  /* 0x00000c0001cd7983 */ /* 0x002ea80000300800 */
[----:B0-----:R-:W2:Y:S04]  /*cb10*/  LDL.LU R213, [R1+0x3c] ;  /* 0x00003c0001d57983 */ /* 0x001ea80000300800 */
[----:B---3--:R-:W3:Y:S01]  /*cb20*/  LDL.LU R142, [R1] ;  /* 0x00000000018e7983 */ /* 0x008ee20000300800 */
[----:B----4-:R-:W-:Y:S01]  /*cb30*/  IADD3 R201, P5, R201, R101, RZ ;  /* 0x00000065c9c97210 */ /* 0x010fe20007fbe0ff */
[----:B------:R-:W-:-:S05]  /*cb40*/  IMAD.X R143, R143, 0x1, R100, P6 ;  /* 0x000000018f8f7824 */ /* 0x000fca00030e0664 */
[----:B------:R0:W-:Y:S04]  /*cb50*/  STL [R1+0xa4], R143 ;  /* 0x0000a48f01007387 */ /* 0x0001e80000100800 */
[----:B0-----:R-:W4:Y:S01]  /*cb60*/  LDL.LU R143, [R1+0x2c] ;  /* 0x00002c00018f7983 */ /* 0x001f220000300800 */
[-C--:B------:R-:W-:Y:S01]  /*cb70*/  IADD3 R211, P6, R211, R101.reuse, RZ ;  /* 0x00000065d3d37210 */ /* 0x080fe20007fde0ff */
[--C-:B------:R-:W-:Y:S01]  /*cb80*/  IMAD.X R218, R218, 0x1, R100.reuse, P1 ;  /* 0x00000001dada7824 */ /* 0x100fe200008e0664 */
[-C--:B------:R-:W-:Y:S01]  /*cb90*/  IADD3 R228, P1, R228, R101.reuse, RZ ;  /* 0x00000065e4e47210 */ /* 0x080fe20007f3e0ff */
[----:B------:R-:W-:Y:S04]  /*cba0*/  STL [R1+0x80], R201 ;  /* 0x000080c901007387 */ /* 0x000fe80000100800 */
[----:B------:R-:W-:Y:S04]  /*cbb0*/  STL [R1+0x78], R211 ;  /* 0x000078d301007387 */ /* 0x000fe80000100800 */
[----:B------:R-:W-:Y:S04]  /*cbc0*/  STL [R1+0x9c], R218 ;  /* 0x00009cda01007387 */ /* 0x000fe80000100800 */
[----:B------:R-:W-:Y:S01]  /*cbd0*/  STL [R1+0x70], R228 ;  /* 0x000070e401007387 */ /* 0x000fe20000100800 */
[----:B--2---:R-:W-:Y:S01]  /*cbe0*/  IMAD.X R235, R235, 0x1, R100, P2 ;  /* 0x00000001ebeb7824 */ /* 0x004fe200010e0664 */
[----:B------:R-:W-:-:S04]  /*cbf0*/  IADD3 R245, P2, R245, R101, RZ ;  /* 0x00000065f5f57210 */ /* 0x000fc80007f5e0ff */
        /* <DEDUP_REMOVED lines=13> */
[----:B------:R-:W-:Y:S01]  /*ccd0*/  STL [R1+0x50], R171 ;  /* 0x000050ab01007387 */ /* 0x000fe20000100800 */
[----:B------:R-:W-:Y:S01]  /*cce0*/  IMAD.X R187, R187, 0x1, R100, P6 ;  /* 0x00000001bbbb7824 */ /* 0x000fe200030e0664 */
        /* <DEDUP_REMOVED lines=21> */
[--C-:B------:R-:W-:Y:S02]  /*ce40*/  IMAD.X R0, R0, 0x1, R100.reuse, P2 ;  /* 0x0000000100007824 */ /* 0x100fe400010e0664 */
[----:B------:R-:W-:Y:S01]  /*ce50*/  IMAD.X R189, R189, 0x1, R100, P6 ;  /* 0x00000001bdbd7824 */ /* 0x000fe200030e0664 */
[----:B------:R-:W-:Y:S01]  /*ce60*/  STL [R1+0x4c], R126 ;  /* 0x00004c7e01007387 */ /* 0x000fe20000100800 */
[----:B------:R-:W-:-:S03]  /*ce70*/  IADD3 R205, P6, R205, R101, RZ ;  /* 0x00000065cdcd7210 */ /* 0x000fc60007fde0ff */
[----:B------:R-:W-:Y:S01]  /*ce80*/  STL [R1+0x20], R173 ;  /* 0x000020ad01007387 */ /* 0x000fe20000100800 */
[----:B------:R-:W-:-:S03]  /*ce90*/  IMAD.X R213, R213, 0x1, R100, P1 ;  /* 0x00000001d5d57824 */ /* 0x000fc600008e0664 */
[----:B------:R-:W-:Y:S04]  /*cea0*/  STL [R1+0x44], R189 ;  /* 0x000044bd01007387 */ /* 0x000fe80000100800 */
[----:B------:R-:W-:Y:S04]  /*ceb0*/  STL [R1+0xc], R205 ;  /* 0x00000ccd01007387 */ /* 0x000fe80000100800 */
[----:B------:R0:W-:Y:S04]  /*cec0*/  STL [R1+0x34], R0 ;  /* 0x0000340001007387 */ /* 0x0001e80000100800 */
[----:B------:R-:W-:Y:S04]  /*ced0*/  STL [R1+0x3c], R213 ;  /* 0x00003cd501007387 */ /* 0x000fe80000100800 */
[----:B0-----:R-:W2:Y:S01]  /*cee0*/  LDL.LU R0, [R1+0x3f4] ;  /* 0x0003f40001007983 */ /* 0x001ea20000300800 */
[----:B---3--:R-:W-:Y:S01]  /*cef0*/  IADD3 R142, P1, R142, R101, RZ ;  /* 0x000000658e8e7210 */ /* 0x008fe20007f3e0ff */
[----:B------:R-:W-:-:S02]  /*cf00*/  IMAD.X R118, R118, 0x1, R100, P4 ;  /* 0x0000000176767824 */ /* 0x000fc400020e0664 */
[--C-:B------:R-:W-:Y:S02]  /*cf10*/  IMAD.X R103, R103, 0x1, R100.reuse, P5 ;  /* 0x0000000167677824 */ /* 0x100fe400028e0664 */
[----:B------:R-:W-:Y:S04]  /*cf20*/  STL [R1], R142 ;  /* 0x0000008e01007387 */ /* 0x000fe80000100800 */
[----:B------:R0:W-:Y:S01]  /*cf30*/  STL [R1+0x24], R118 ;  /* 0x0000247601007387 */ /* 0x0001e20000100800 */
[----:B----4-:R-:W-:-:S05]  /*cf40*/  IMAD.X R143, R143, 0x1, R100, P3 ;  /* 0x000000018f8f7824 */ /* 0x010fca00018e0664 */
[----:B------:R-:W-:Y:S04]  /*cf50*/  STL [R1+0x2c], R143 ;  /* 0x00002c8f01007387 */ /* 0x000fe80000100800 */
[----:B0-----:R-:W3:Y:S04]  /*cf60*/  LDL.LU R118, [R1+0x3f0] ;  /* 0x0003f00001767983 */ /* 0x001ee80000300800 */
[----:B------:R0:W-:Y:S04]  /*cf70*/  STL [R1+0x10], R103 ;  /* 0x0000106701007387 */ /* 0x0001e80000100800 */
[----:B0-----:R-:W4:Y:S01]  /*cf80*/  LDL.LU R103, [R1+0x3ec] ;  /* 0x0003ec0001677983 */ /* 0x001f220000300800 */
[----:B------:R-:W-:Y:S01]  /*cf90*/  UMOV UR42, UR18 ;  /* 0x00000012002a7c82 */ /* 0x000fe20008000000 */
[----:B------:R-:W-:-:S02]  /*cfa0*/  UMOV UR43, UR19 ;  /* 0x00000013002b7c82 */ /* 0x000fc40008000000 */
[----:B------:R-:W-:Y:S01]  /*cfb0*/  HGMMA.64x32x16.F32 R24, gdesc[UR40].tnspA, R24 ;  /* 0x20600000281879f0 */ /* 0x000fe20008700818 */
[----:B------:R-:W-:Y:S01]  /*cfc0*/  UMOV UR46, UR22 ;  /* 0x00000016002e7c82 */ /* 0x000fe20008000000 */
[----:B------:R-:W-:Y:S02]  /*cfd0*/  UMOV UR47, UR23 ;  /* 0x00000017002f7c82 */ /* 0x000fe40008000000 */
[----:B------:R-:W-:Y:S01]  /*cfe0*/  HGMMA.64x32x16.F32 R24, gdesc[UR44].tnspA, R24 ;  /* 0x206000002c1879f0 */ /* 0x000fe20008700818 */
[----:B------:R-:W-:Y:S01]  /*cff0*/  UMOV UR50, UR26 ;  /* 0x0000001a00327c82 */ /* 0x000fe20008000000 */
[----:B------:R-:W-:Y:S02]  /*d000*/  UMOV UR51, UR27 ;  /* 0x0000001b00337c82 */ /* 0x000fe40008000000 */
[----:B------:R-:W-:Y:S01]  /*d010*/  HGMMA.64x32x16.F32 R24, gdesc[UR48].tnspA, R24 ;  /* 0x20600000301879f0 */ /* 0x000fe20008700818 */
[----:B--2---:R-:W-:-:S05]  /*d020*/  IMAD.X R0, R0, 0x1, R100, P6 ;  /* 0x0000000100007824 */ /* 0x004fca00030e0664 */
[----:B------:R0:W-:Y:S04]  /*d030*/  STL [R1+0x4], R0 ;  /* 0x0000040001007387 */ /* 0x0001e80000100800 */
[----:B0-----:R0:W5:Y:S01]  /*d040*/  LDL.LU R0, [R1+0x3e8] ;  /* 0x0003e80001007983 */ /* 0x0011620000300800 */
[----:B------:R-:W-:Y:S01]  /*d050*/  UMOV UR54, UR30 ;  /* 0x0000001e00367c82 */ /* 0x000fe20008000000 */
[----:B------:R-:W-:Y:S02]  /*d060*/  UMOV UR55, UR31 ;  /* 0x0000001f00377c82 */ /* 0x000fe40008000000 */
[----:B------:R-:W-:Y:S01]  /*d070*/  HGMMA.64x32x16.F32 R24, gdesc[UR52].tnspA, R24 ;  /* 0x20600000341879f0 */ /* 0x000fe20008700818 */
[----:B------:R-:W-:Y:S01]  /*d080*/  UMOV UR58, UR34 ;  /* 0x00000022003a7c82 */ /* 0x000fe20008000000 */
[----:B------:R-:W-:Y:S01]  /*d090*/  UMOV UR59, UR35 ;  /* 0x00000023003b7c82 */ /* 0x000fe20008000000 */
[----:B------:R-:W-:-:S02]  /*d0a0*/  IADD3 R239, P2, R239, R101, RZ ;  /* 0x00000065efef7210 */ /* 0x000fc40007f5e0ff */
[-C--:B------:R-:W-:Y:S02]  /*d0b0*/  IADD3 R226, P3, R226, R101.reuse, RZ ;  /* 0x00000065e2e27210 */ /* 0x080fe40007f7e0ff */
[-C--:B------:R-:W-:Y:S02]  /*d0c0*/  IADD3 R209, P4, R209, R101.reuse, RZ ;  /* 0x00000065d1d17210 */ /* 0x080fe40007f9e0ff */
[-C--:B------:R-:W-:Y:S01]  /*d0d0*/  IADD3 R185, P5, R185, R101.reuse, RZ ;  /* 0x00000065b9b97210 */ /* 0x080fe20007fbe0ff */
[--C-:B------:R-:W-:Y:S01]  /*d0e0*/  IMAD.X R247, R247, 0x1, R100.reuse, P1 ;  /* 0x00000001f7f77824 */ /* 0x100fe200008e0664 */
[-C--:B------:R-:W-:Y:S01]  /*d0f0*/  IADD3 R124, P6, R124, R101.reuse, RZ ;  /* 0x000000657c7c7210 */ /* 0x080fe20007fde0ff */
[--C-:B------:R-:W-:Y:S01]  /*d100*/  IMAD.X R234, R234, 0x1, R100.reuse, P2 ;  /* 0x00000001eaea7824 */ /* 0x100fe200010e0664 */
[-C--:B------:R-:W-:Y:S01]  /*d110*/  IADD3 R112, P1, R112, R101.reuse, RZ ;  /* 0x0000006570707210 */ /* 0x080fe20007f3e0ff */
[--C-:B------:R-:W-:Y:S01]  /*d120*/  IMAD.X R219, R219, 0x1, R100.reuse, P3 ;  /* 0x00000001dbdb7824 */ /* 0x100fe200018e0664 */
[-C--:B---3--:R-:W-:Y:S01]  /*d130*/  IADD3 R118, P2, R118, R101.reuse, RZ ;  /* 0x0000006576767210 */ /* 0x088fe20007f5e0ff */
[--C-:B------:R-:W-:Y:S01]  /*d140*/  IMAD.X R197, R197, 0x1, R100.reuse, P4 ;  /* 0x00000001c5c57824 */ /* 0x100fe200020e0664 */
[-C--:B------:R-:W-:Y:S01]  /*d150*/  IADD3 R111, P3, R111, R101.reuse, RZ ;  /* 0x000000656f6f7210 */ /* 0x080fe20007f7e0ff */
[----:B------:R-:W-:Y:S01]  /*d160*/  IMAD.X R114, R114, 0x1, R100, P5 ;  /* 0x0000000172727824 */ /* 0x000fe200028e0664 */
[----:B------:R-:W-:-:S02]  /*d170*/  IADD3 R122, P4, R122, R101, RZ ;  /* 0x000000657a7a7210 */ /* 0x000fc40007f9e0ff */
[-C--:B------:R-:W-:Y:S01]  /*d180*/  IADD3 R110, P5, R110, R101.reuse, RZ ;  /* 0x000000656e6e7210 */ /* 0x080fe20007fbe0ff */
[--C-:B------:R-:W-:Y:S01]  /*d190*/  IMAD.X R104, R104, 0x1, R100.reuse, P6 ;  /* 0x0000000168687824 */ /* 0x100fe200030e0664 */
[-C--:B------:R-:W-:Y:S01]  /*d1a0*/  IADD3 R117, P6, R117, R101.reuse, RZ ;  /* 0x0000006575757210 */ /* 0x080fe20007fde0ff */
[--C-:B------:R-:W-:Y:S01]  /*d1b0*/  IMAD.X R120, R120, 0x1, R100.reuse, P1 ;  /* 0x0000000178787824 */ /* 0x100fe200008e0664 */
[-C--:B------:R-:W-:Y:S01]  /*d1c0*/  IADD3 R109, P1, R109, R101.reuse, RZ ;  /* 0x000000656d6d7210 */ /* 0x080fe20007f3e0ff */
[--C-:B----4-:R-:W-:Y:S01]  /*d1d0*/  IMAD.X R103, R103, 0x1, R100.reuse, P2 ;  /* 0x0000000167677824 */ /* 0x110fe200010e0664 */
[-C--:B------:R-:W-:Y:S01]  /*d1e0*/  IADD3 R123, P2, R123, R101.reuse, RZ ;  /* 0x000000657b7b7210 */ /* 0x080fe20007f5e0ff */
[--C-:B------:R-:W-:Y:S01]  /*d1f0*/  IMAD.X R113, R113, 0x1, R100.reuse, P3 ;  /* 0x0000000171717824 */ /* 0x100fe200018e0664 */
[----:B------:R-:W-:Y:S01]  /*d200*/  IADD3 R108, P3, R108, R101, RZ ;  /* 0x000000656c6c7210 */ /* 0x000fe20007f7e0ff */
[--C-:B------:R-:W-:Y:S01]  /*d210*/  IMAD.X R102, R102, 0x1, R100.reuse, P4 ;  /* 0x0000000166667824 */ /* 0x100fe200020e0664 */
[----:B------:R-:W-:Y:S01]  /*d220*/  HGMMA.64x32x16.F32 R24, gdesc[UR56].tnspA, R24, gsb0 ;  /* 0x20600000381879f0 */ /* 0x000fe20008000818 */
[----:B------:R-:W-:Y:S01]  /*d230*/  IMAD.X R91, R91, 0x1, R100, P5 ;  /* 0x000000015b5b7824 */ /* 0x000fe200028e0664 */
[----:B------:R-:W-:-:S02]  /*d240*/  IADD3 R116, P4, R116, UR5, RZ ;  /* 0x0000000574747c10 */ /* 0x000fc4000ff9e0ff */
[----:B------:R-:W-:Y:S01]  /*d250*/  IADD3 R107, P5, R107, UR5, RZ ;  /* 0x000000056b6b7c10 */ /* 0x000fe2000ffbe0ff */
[--C-:B------:R-:W-:Y:S01]  /*d260*/  IMAD.X R89, R89, 0x1, R100.reuse, P6 ;  /* 0x0000000159597824 */ /* 0x100fe200030e0664 */
[----:B------:R-:W-:Y:S01]  /*d270*/  IADD3.X R11, R11, UR60, RZ, P4, !PT ;  /* 0x0000003c0b0b7c10 */ /* 0x000fe2000a7fe4ff */
[--C-:B------:R-:W-:Y:S01]  /*d280*/  IMAD.X R87, R87, 0x1, R100.reuse, P1 ;  /* 0x0000000157577824 */ /* 0x100fe200008e0664 */
[----:B------:R-:W-:Y:S01]  /*d290*/  IADD3.X R80, R80, UR60, RZ, P5, !PT ;  /* 0x0000003c50507c10 */ /* 0x000fe2000affe4ff */
[--C-:B------:R-:W-:Y:S01]  /*d2a0*/  IMAD.X R85, R85, 0x1, R100.reuse, P2 ;  /* 0x0000000155557824 */ /* 0x100fe200010e0664 */
[----:B------:R-:W-:Y:S01]  /*d2b0*/  IADD3 R121, P6, R121, UR5, RZ ;  /* 0x0000000579797c10 */ /* 0x000fe2000ffde0ff */
[----:B------:R-:W-:Y:S01]  /*d2c0*/  IMAD.X R83, R83, 0x1, R100, P3 ;  /* 0x0000000153537824 */ /* 0x000fe200018e0664 */
[----:B------:R-:W-:Y:S02]  /*d2d0*/  IADD3 R106, P1, R106, UR5, RZ ;  /* 0x000000056a6a7c10 */ /* 0x000fe4000ff3e0ff */
[----:B------:R-:W-:-:S02]  /*d2e0*/  IADD3 R115, P2, R115, UR5, RZ ;  /* 0x0000000573737c10 */ /* 0x000fc4000ff5e0ff */
[----:B------:R-:W-:Y:S02]  /*d2f0*/  IADD3 R105, P3, R105, UR5, RZ ;  /* 0x0000000569697c10 */ /* 0x000fe4000ff7e0ff */
[----:B------:R-:W-:Y:S02]  /*d300*/  IADD3 R98, P4, R98, UR5, RZ ;  /* 0x0000000562627c10 */ /* 0x000fe4000ff9e0ff */
[----:B------:R-:W-:Y:S02]  /*d310*/  IADD3 R97, P5, R97, UR5, RZ ;  /* 0x0000000561617c10 */ /* 0x000fe4000ffbe0ff */
[----:B------:R-:W-:Y:S02]  /*d320*/  IADD3.X R78, R78, UR60, RZ, P6, !PT ;  /* 0x0000003c4e4e7c10 */ /* 0x000fe4000b7fe4ff */
[----:B------:R-:W-:Y:S02]  /*d330*/  IADD3.X R76, R76, UR60, RZ, P1, !PT ;  /* 0x0000003c4c4c7c10 */ /* 0x000fe40008ffe4ff */
[----:B------:R-:W-:-:S02]  /*d340*/  IADD3.X R74, R74, UR60, RZ, P2, !PT ;  /* 0x0000003c4a4a7c10 */ /* 0x000fc400097fe4ff */
[----:B------:R-:W-:Y:S02]  /*d350*/  IADD3.X R72, R72, UR60, RZ, P3, !PT ;  /* 0x0000003c48487c10 */ /* 0x000fe40009ffe4ff */
[----:B------:R-:W-:Y:S02]  /*d360*/  IADD3.X R70, R70, UR60, RZ, P4, !PT ;  /* 0x0000003c46467c10 */ /* 0x000fe4000a7fe4ff */
[----:B------:R-:W-:Y:S02]  /*d370*/  IADD3.X R68, R68, UR60, RZ, P5, !PT ;  /* 0x0000003c44447c10 */ /* 0x000fe4000affe4ff */
[----:B------:R-:W-:Y:S02]  /*d380*/  IADD3 R96, P6, R96, UR5, RZ ;  /* 0x0000000560607c10 */ /* 0x000fe4000ffde0ff */
        /* <DEDUP_REMOVED lines=40> */
[----:B------:R-:W-:Y:S01]  /*d610*/  IADD3 R23, P5, R23, UR5, RZ ;  /* 0x0000000517177c10 */ /* 0x000fe2000ffbe0ff */
[----:B------:R-:W-:Y:S02]  /*d620*/  WARPGROUP.DEPBAR.LE gsb0, 0x0 ;  /* 0x00008000000079c5 */ /* 0x000fe40000010000 */
[----:B------:R-:W-:Y:S02]  /*d630*/  IADD3.X R4, R4, UR60, RZ, P6, !PT ;  /* 0x0000003c04047c10 */ /* 0x000fe4000b7fe4ff */
[----:B------:R-:W-:Y:S02]  /*d640*/  IADD3.X R21, R21, UR60, RZ, P1, !PT ;  /* 0x0000003c15157c10 */ /* 0x000fe40008ffe4ff */
[----:B------:R-:W-:-:S02]  /*d650*/  IADD3.X R19, R19, UR60, RZ, P2, !PT ;  /* 0x0000003c13137c10 */ /* 0x000fc400097fe4ff */
[----:B------:R-:W-:Y:S02]  /*d660*/  IADD3.X R17, R17, UR60, RZ, P3, !PT ;  /* 0x0000003c11117c10 */ /* 0x000fe40009ffe4ff */
[----:B------:R-:W-:Y:S02]  /*d670*/  IADD3.X R15, R15, UR60, RZ, P4, !PT ;  /* 0x0000003c0f0f7c10 */ /* 0x000fe4000a7fe4ff */
[----:B------:R-:W-:Y:S01]  /*d680*/  IADD3.X R13, R13, UR60, RZ, P5, !PT ;  /* 0x0000003c0d0d7c10 */ /* 0x000fe2000affe4ff */
[----:B0-----:R-:W-:Y:S06]  /*d690*/  @P0 BRA `(.L_x_1) ;  /* 0xffffff7c00b80947 */ /* 0x001fec000383ffff */
[----:B------:R-:W-:Y:S02]  /*d6a0*/  F2FP.F16.F32.PACK_AB R39, R39, R38 ;  /* 0x000000262727723e */ /* 0x000fe400000000ff */
[----:B------:R-:W-:Y:S02]  /*d6b0*/  F2FP.F16.F32.PACK_AB R35, R35, R34 ;  /* 0x000000222323723e */ /* 0x000fe400000000ff */
[----:B------:R-:W-:Y:S02]  /*d6c0*/  F2FP.F16.F32.PACK_AB R31, R31, R30 ;  /* 0x0000001e1f1f723e */ /* 0x000fe400000000ff */
[----:B------:R-:W-:Y:S02]  /*d6d0*/  F2FP.F16.F32.PACK_AB R27, R27, R26 ;  /* 0x0000001a1b1b723e */ /* 0x000fe400000000ff */
[----:B------:R-:W-:Y:S02]  /*d6e0*/  F2FP.F16.F32.PACK_AB R38, R37, R36 ;  /* 0x000000242526723e */ /* 0x000fe400000000ff */
[----:B------:R-:W-:-:S02]  /*d6f0*/  F2FP.F16.F32.PACK_AB R34, R33, R32 ;  /* 0x000000202122723e */ /* 0x000fc400000000ff */
        /* <DEDUP_REMOVED lines=9> */
[----:B------:R-:W-:-:S07]  /*d790*/  F2FP.F16.F32.PACK_AB R24, R41, R40 ;  /* 0x000000282918723e */ /* 0x000fce00000000ff */
.L_x_0:
[----:B------:R-:W2:Y:S01]  /*d7a0*/  LDL.LU R6, [R1+0x3c8] ;  /* 0x0003c80001067983 */ /* 0x000ea20000300800 */
[----:B------:R-:W-:Y:S01]  /*d7b0*/  ULDC.64 UR8, c[0x0][0x228] ;  /* 0x00008a0000087ab9 */ /* 0x000fe20000000a00 */
[C---:B-----5:R-:W-:Y:S01]  /*d7c0*/  VIADD R14, R0.reuse, 0x5 ;  /* 0x00000005000e7836 */ /* 0x060fe20000000000 */
[----:B------:R-:W0:Y:S01]  /*d7d0*/  S2R R3, SR_TID.X ;  /* 0x0000000000037919 */ /* 0x000e220000002100 */
[----:B------:R-:W-:Y:S01]  /*d7e0*/  VIADD R17, R0, 0x6 ;  /* 0x0000000600117836 */ /* 0x000fe20000000000 */
[----:B------:R-:W1:Y:S01]  /*d7f0*/  S2R R7, SR_TID.X ;  /* 0x0000000000077919 */ /* 0x000e620000002100 */
[C---:B0-----:R-:W-:Y:S02]  /*d800*/  IMAD.SHL.U32 R2, R3.reuse, 0x10, RZ ;  /* 0x0000001003027824 */ /* 0x041fe400078e00ff */
[C---:B------:R-:W-:Y:S02]  /*d810*/  IMAD.SHL.U32 R4, R3.reuse, 0x40, RZ ;  /* 0x0000004003047824 */ /* 0x040fe400078e00ff */
[----:B------:R-:W-:Y:S01]  /*d820*/  IMAD.SHL.U32 R3, R3, 0x8, RZ ;  /* 0x0000000803037824 */ /* 0x000fe200078e00ff */
[----:B------:R-:W-:-:S02]  /*d830*/  LOP3.LUT R2, R2, 0xf0, RZ, 0xc0, !PT ;  /* 0x000000f002027812 */ /* 0x000fc400078ec0ff */
[----:B------:R-:W-:Y:S01]  /*d840*/  LOP3.LUT R5, R4, 0x400, RZ, 0xc0, !PT ;  /* 0x0000040004057812 */ /* 0x000fe200078ec0ff */
[C---:B------:R-:W-:Y:S01]  /*d850*/  VIADD R4, R0.reuse, 0x3 ;  /* 0x0000000300047836 */ /* 0x040fe20000000000 */
[----:B------:R-:W-:Y:S02]  /*d860*/  LOP3.LUT R3, R3, 0x300, RZ, 0xc0, !PT ;  /* 0x0000030003037812 */ /* 0x000fe400078ec0ff */
[----:B------:R-:W-:Y:S01]  /*d870*/  IADD3 R2, R5, UR4, R2 ;  /* 0x0000000405027c10 */ /* 0x000fe2000fffe002 */
[----:B------:R-:W-:Y:S01]  /*d880*/  VIADD R5, R0, 0x4 ;  /* 0x0000000400057836 */ /* 0x000fe20000000000 */
[----:B-1----:R-:W-:-:S03]  /*d890*/  LOP3.LUT R7, R7, 0x7f, RZ, 0xc0, !PT ;  /* 0x0000007f07077812 */ /* 0x002fc600078ec0ff */
[----:B------:R-:W-:Y:S01]  /*d8a0*/  IMAD.IADD R16, R3, 0x1, R2 ;  /* 0x0000000103107824 */ /* 0x000fe200078e0202 */
[----:B------:R-:W-:Y:S01]  /*d8b0*/  BAR.SYNC.DEFER_BLOCKING 0x0 ;  /* 0x0000000000007b1d */ /* 0x000fe20000010000 */
[----:B------:R-:W-:Y:S01]  /*d8c0*/  LEA R18, R7, UR4, 0x4 ;  /* 0x0000000407127c11 */ /* 0x000fe2000f8e20ff */
[C---:B------:R-:W-:Y:S02]  /*d8d0*/  VIADD R2, R0.reuse, 0x1 ;  /* 0x0000000100027836 */ /* 0x040fe40000000000 */
[----:B------:R-:W-:Y:S02]  /*d8e0*/  VIADD R3, R0, 0x2 ;  /* 0x0000000200037836 */ /* 0x000fe40000000000 */
[----:B------:R-:W-:Y:S01]  /*d8f0*/  ULDC UR4, c[0x0][0x244] ;  /* 0x0000910000047ab9 */ /* 0x000fe20000000800 */
[----:B------:R-:W-:Y:S01]  /*d900*/  STSM.16.M88.4 [R16], R24 ;  /* 0x0000001810007844 */ /* 0x000fe20000000200 */
[----:B------:R-:W-:Y:S06]  /*d910*/  BAR.SYNC.DEFER_BLOCKING 0x0 ;  /* 0x0000000000007b1d */ /* 0x000fec0000010000 */
[----:B------:R-:W0:Y:S02]  /*d920*/  LDS.128 R20, [R18] ;  /* 0x0000000012147984 */ /* 0x000e240000000c00 */
[----:B------:R-:W-:Y:S06]  /*d930*/  BAR.SYNC.DEFER_BLOCKING 0x0 ;  /* 0x0000000000007b1d */ /* 0x000fec0000010000 */
[----:B------:R-:W-:Y:S02]  /*d940*/  STSM.16.M88.4 [R16], R28 ;  /* 0x0000001c10007844 */ /* 0x000fe40000000200 */
[----:B------:R-:W-:Y:S01]  /*d950*/  BAR.SYNC.DEFER_BLOCKING 0x0 ;  /* 0x0000000000007b1d */ /* 0x000fe20000010000 */
[----:B0-----:R-:W-:-:S05]  /*d960*/  PRMT R19, R20, 0x7632, R19 ;  /* 0x0000763214137816 */ /* 0x001fca0000000013 */
[----:B------:R-:W0:Y:S02]  /*d970*/  LDS.128 R8, [R18] ;  /* 0x0000000012087984 */ /* 0x000e240000000c00 */
[----:B------:R-:W-:Y:S06]  /*d980*/  BAR.SYNC.DEFER_BLOCKING 0x0 ;  /* 0x0000000000007b1d */ /* 0x000fec0000010000 */
[----:B------:R-:W-:Y:S02]  /*d990*/  STSM.16.M88.4 [R16], R32 ;  /* 0x0000002010007844 */ /* 0x000fe40000000200 */
[----:B------:R-:W-:Y:S01]  /*d9a0*/  BAR.SYNC.DEFER_BLOCKING 0x0 ;  /* 0x0000000000007b1d */ /* 0x000fe20000010000 */
[----:B--2---:R-:W-:-:S05]  /*d9b0*/  ISETP.GE.AND P0, PT, R6, UR8, PT ;  /* 0x0000000806007c0c */ /* 0x004fca000bf06270 */
[----:B------:R-:W-:Y:S01]  /*d9c0*/  ULDC UR8, c[0x0][0x248] ;  /* 0x0000920000087ab9 */ /* 0x000fe20000000800 */
[----:B------:R-:W-:Y:S01]  /*d9d0*/  ISETP.LT.AND P5, PT, R2, UR9, !P0 ;  /* 0x0000000902007c0c */ /* 0x000fe2000c7a1270 */
[----:B------:R-:W-:Y:S01]  /*d9e0*/  IMAD R2, R6, UR4, RZ ;  /* 0x0000000406027c24 */ /* 0x000fe2000f8e02ff */
[----:B------:R-:W-:Y:S01]  /*d9f0*/  ISETP.LT.AND P3, PT, R4, UR9, !P0 ;  /* 0x0000000904007c0c */ /* 0x000fe2000c761270 */
[----:B------:R-:W-:Y:S01]  /*da00*/  ULDC.64 UR4, c[0x0][0x220] ;  /* 0x0000880000047ab9 */ /* 0x000fe20000000a00 */
[----:B------:R-:W-:Y:S02]  /*da10*/  ISETP.LT.AND P2, PT, R5, UR9, !P0 ;  /* 0x0000000905007c0c */ /* 0x000fe4000c741270 */
[----:B------:R-:W1:Y:S01]  /*da20*/  LDS.128 R4, [R18] ;  /* 0x0000000012047984 */ /* 0x000e620000000c00 */
[----:B------:R-:W-:Y:S01]  /*da30*/  BAR.SYNC.DEFER_BLOCKING 0x0 ;  /* 0x0000000000007b1d */ /* 0x000fe20000010000 */
[----:B------:R-:W-:Y:S02]  /*da40*/  LEA R24, P1, R2, UR4, 0x1 ;  /* 0x0000000402187c11 */ /* 0x000fe4000f8208ff */
[----:B------:R-:W-:Y:S01]  /*da50*/  ISETP.LT.AND P4, PT, R3, UR9, !P0 ;  /* 0x0000000903007c0c */ /* 0x000fe2000c781270 */
[----:B------:R-:W-:Y:S01]  /*da60*/  IMAD R3, R0, UR8, RZ ;  /* 0x0000000800037c24 */ /* 0x000fe2000f8e02ff */
[----:B------:R-:W-:-:S02]  /*da70*/  LEA.HI.X.SX32 R26, R2, UR5, 0x1, P1 ;  /* 0x00000005021a7c11 */ /* 0x000fc400088f0eff */
[----:B------:R-:W-:Y:S01]  /*da80*/  ISETP.LT.AND P1, PT, R0, UR9, !P0 ;  /* 0x0000000900007c0c */ /* 0x000fe2000c721270 */
[C---:B------:R-:W-:Y:S01]  /*da90*/  VIADD R13, R3.reuse, UR8 ;  /* 0x00000008030d7c36 */ /* 0x040fe20008000000 */
[----:B------:R-:W-:-:S03]  /*daa0*/  LEA R2, P6, R3, R24, 0x1 ;  /* 0x0000001803027211 */ /* 0x000fc600078c08ff */
[----:B------:R-:W-:Y:S01]  /*dab0*/  VIADD R15, R13, UR8 ;  /* 0x000000080d0f7c36 */ /* 0x000fe20008000000 */
[----:B------:R-:W-:Y:S02]  /*dac0*/  LEA.HI.X.SX32 R3, R3, R26, 0x1, P6 ;  /* 0x0000001a03037211 */ /* 0x000fe400030f0eff */
[----:B------:R-:W-:-:S04]  /*dad0*/  LEA R12, P6, R13, R24, 0x1 ;  /* 0x000000180d0c7211 */ /* 0x000fc800078c08ff */
[----:B------:R-:W-:Y:S01]  /*dae0*/  LEA.HI.X.SX32 R13, R13, R26, 0x1, P6 ;  /* 0x0000001a0d0d7211 */ /* 0x000fe200030f0eff */
[----:B------:R2:W-:Y:S01]  /*daf0*/  STSM.16.M88.4 [R16], R36 ;  /* 0x0000002410007844 */ /* 0x0005e20000000200 */
[----:B------:R-:W-:Y:S01]  /*db00*/  BAR.SYNC.DEFER_BLOCKING 0x0 ;  /* 0x0000000000007b1d */ /* 0x000fe20000010000 */
[----:B--2---:R-:W-:-:S05]  /*db10*/  VIADD R16, R15, UR8 ;  /* 0x000000080f107c36 */ /* 0x004fca0008000000 */
[----:B------:R2:W-:Y:S01]  /*db20*/  @P1 STG.E.U16 desc[UR6][R2.64], R20 ;  /* 0x0000001402001986 */ /* 0x0005e2000c101506 */
[----:B------:R-:W-:Y:S02]  /*db30*/  ISETP.LT.AND P1, PT, R14, UR9, !P0 ;  /* 0x000000090e007c0c */ /* 0x000fe4000c721270 */
[----:B------:R-:W-:Y:S01]  /*db40*/  LEA R14, P6, R15, R24, 0x1 ;  /* 0x000000180f0e7211 */ /* 0x000fe200078c08ff */
[----:B------:R3:W-:Y:S01]  /*db50*/  @P5 STG.E.U16 desc[UR6][R12.64], R19 ;  /* 0x000000130c005986 */ /* 0x0007e2000c101506 */
[----:B------:R-:W-:Y:S01]  /*db60*/  ISETP.LT.AND P5, PT, R17, UR9, !P0 ;  /* 0x0000000911007c0c */ /* 0x000fe2000c7a1270 */
[----:B------:R-:W-:Y:S01]  /*db70*/  VIADD R17, R16, UR8 ;  /* 0x0000000810117c36 */ /* 0x000fe20008000000 */
[----:B------:R-:W-:Y:S01]  /*db80*/  LEA.HI.X.SX32 R15, R15, R26, 0x1, P6 ;  /* 0x0000001a0f0f7211 */ /* 0x000fe200030f0eff */
[----:B--2---:R-:W-:Y:S01]  /*db90*/  VIADD R3, R0, 0x7 ;  /* 0x0000000700037836 */ /* 0x004fe20000000000 */
[----:B------:R-:W-:-:S03]  /*dba0*/  LEA R2, P6, R16, R24, 0x1 ;  /* 0x0000001810027211 */ /* 0x000fc600078c08ff */
[----:B------:R2:W-:Y:S01]  /*dbb0*/  @P4 STG.E.U16 desc[UR6][R14.64], R21 ;  /* 0x000000150e004986 */ /* 0x0005e2000c101506 */
[----:B------:R-:W-:Y:S01]  /*dbc0*/  PRMT R20, R21, 0x7632, R20 ;  /* 0x0000763215147816 */ /* 0x000fe20000000014 */
[----:B---3--:R-:W-:Y:S01]  /*dbd0*/  VIADD R12, R0, 0x8 ;  /* 0x00000008000c7836 */ /* 0x008fe20000000000 */
[----:B------:R-:W-:Y:S01]  /*dbe0*/  ISETP.LT.AND P4, PT, R3, UR9, !P0 ;  /* 0x0000000903007c0c */ /* 0x000fe2000c781270 */
[C---:B------:R-:W-:Y:S01]  /*dbf0*/  VIADD R13, R17.reuse, UR8 ;  /* 0x00000008110d7c36 */ /* 0x040fe20008000000 */
[----:B------:R-:W-:Y:S01]  /*dc00*/  LEA.HI.X.SX32 R3, R16, R26, 0x1, P6 ;  /* 0x0000001a10037211 */ /* 0x000fe200030f0eff */
[----:B------:R-:W-:Y:S01]  /*dc10*/  VIADD R19, R0, 0xa ;  /* 0x0000000a00137836 */ /* 0x000fe20000000000 */
[----:B------:R-:W-:-:S03]  /*dc20*/  LEA R16, P6, R17, R24, 0x1 ;  /* 0x0000001811107211 */ /* 0x000fc600078c08ff */
[----:B------:R3:W-:Y:S01]  /*dc30*/  @P3 STG.E.U16 desc[UR6][R2.64], R20 ;  /* 0x0000001402003986 */ /* 0x0007e2000c101506 */
[----:B------:R-:W-:Y:S01]  /*dc40*/  LEA.HI.X.SX32 R17, R17, R26, 0x1, P6 ;  /* 0x0000001a11117211 */ /* 0x000fe200030f0eff */
[----:B--2---:R-:W-:Y:S01]  /*dc50*/  VIADD R14, R0, 0x9 ;  /* 0x00000009000e7836 */ /* 0x004fe20000000000 */
[----:B------:R-:W-:Y:S01]  /*dc60*/  ISETP.LT.AND P3, PT, R12, UR9, !P0 ;  /* 0x000000090c007c0c */ /* 0x000fe2000c761270 */
[C---:B------:R-:W-:Y:S01]  /*dc70*/  VIADD R15, R13.reuse, UR8 ;  /* 0x000000080d0f7c36 */ /* 0x040fe20008000000 */
[C---:B------:R-:W-:Y:S01]  /*dc80*/  LEA R12, P6, R13.reuse, R24, 0x1 ;  /* 0x000000180d0c7211 */ /* 0x040fe200078c08ff */
[----:B------:R2:W-:Y:S01]  /*dc90*/  @P2 STG.E.U16 desc[UR6][R16.64], R22 ;  /* 0x0000001610002986 */ /* 0x0005e2000c101506 */
[----:B------:R-:W-:Y:S02]  /*dca0*/  ISETP.LT.AND P2, PT, R14, UR9, !P0 ;  /* 0x000000090e007c0c */ /* 0x000fe4000c741270 */
[----:B------:R-:W-:Y:S02]  /*dcb0*/  LEA.HI.X.SX32 R13, R13, R26, 0x1, P6 ;  /* 0x0000001a0d0d7211 */ /* 0x000fe400030f0eff */
[C---:B------:R-:W-:Y:S01]  /*dcc0*/  LEA R14, P6, R15.reuse, R24, 0x1 ;  /* 0x000000180f0e7211 */ /* 0x040fe200078c08ff */
[----:B---3--:R-:W-:Y:S01]  /*dcd0*/  VIADD R3, R15, UR8 ;  /* 0x000000080f037c36 */ /* 0x008fe20008000000 */
[----:B------:R-:W-:-:S02]  /*dce0*/  PRMT R21, R22, 0x7632, R21 ;  /* 0x0000763216157816 */ /* 0x000fc40000000015 */
[----:B------:R-:W-:Y:S02]  /*dcf0*/  LEA.HI.X.SX32 R15, R15, R26, 0x1, P6 ;  /* 0x0000001a0f0f7211 */ /* 0x000fe400030f0eff */
[C---:B------:R-:W-:Y:S01]  /*dd00*/  LEA R2, P6, R3.reuse, R24, 0x1 ;  /* 0x0000001803027211 */ /* 0x040fe200078c08ff */
[----:B--2---:R-:W-:Y:S01]  /*dd10*/  VIADD R16, R0, 0xb ;  /* 0x0000000b00107836 */ /* 0x004fe20000000000 */
[----:B------:R2:W-:Y:S01]  /*dd20*/  @P1 STG.E.U16 desc[UR6][R12.64], R21 ;  /* 0x000000150c001986 */ /* 0x0005e2000c101506 */
[C---:B------:R-:W-:Y:S01]  /*dd30*/  VIADD R17, R3.reuse, UR8 ;  /* 0x0000000803117c36 */ /* 0x040fe20008000000 */
[----:B------:R-:W-:Y:S02]  /*dd40*/  LEA.HI.X.SX32 R3, R3, R26, 0x1, P6 ;  /* 0x0000001a03037211 */ /* 0x000fe400030f0eff */
[----:B------:R3:W-:Y:S01]  /*dd50*/  @P5 STG.E.U16 desc[UR6][R14.64], R23 ;  /* 0x000000170e005986 */ /* 0x0007e2000c101506 */
[----:B------:R-:W-:Y:S02]  /*dd60*/  ISETP.LT.AND P5, PT, R16, UR9, !P0 ;  /* 0x0000000910007c0c */ /* 0x000fe4000c7a1270 */
[----:B------:R-:W-:-:S02]  /*dd70*/  PRMT R20, R23, 0x7632, R20 ;  /* 0x0000763217147816 */ /* 0x000fc40000000014 */
[----:B------:R-:W-:Y:S02]  /*dd80*/  LEA R16, P6, R17, R24, 0x1 ;  /* 0x0000001811107211 */ /* 0x000fe400078c08ff */
[----:B------:R-:W-:Y:S01]  /*dd90*/  ISETP.LT.AND P1, PT, R19, UR9, !P0 ;  /* 0x0000000913007c0c */ /* 0x000fe2000c721270 */
[C---:B--2---:R-:W-:Y:S01]  /*dda0*/  VIADD R12, R0.reuse, 0xc ;  /* 0x0000000c000c7836 */ /* 0x044fe20000000000 */
[----:B------:R2:W-:Y:S01]  /*ddb0*/  @P4 STG.E.U16 desc[UR6][R2.64], R20 ;  /* 0x0000001402004986 */ /* 0x0005e2000c101506 */
[C---:B------:R-:W-:Y:S01]  /*ddc0*/  VIADD R13, R17.reuse, UR8 ;  /* 0x00000008110d7c36 */ /* 0x040fe20008000000 */
[----:B------:R-:W-:Y:S01]  /*ddd0*/  LEA.HI.X.SX32 R17, R17, R26, 0x1, P6 ;  /* 0x0000001a11117211 */ /* 0x000fe200030f0eff */
[----:B---3--:R-:W-:Y:S01]  /*dde0*/  VIADD R14, R0, 0xd ;  /* 0x0000000d000e7836 */ /* 0x008fe20000000000 */
[----:B------:R-:W-:Y:S01]  /*ddf0*/  ISETP.LT.AND P4, PT, R12, UR9, !P0 ;  /* 0x000000090c007c0c */ /* 0x000fe2000c781270 */
[C---:B------:R-:W-:Y:S01]  /*de00*/  VIADD R15, R13.reuse, UR8 ;  /* 0x000000080d0f7c36 */ /* 0x040fe20008000000 */
[C---:B------:R-:W-:Y:S01]  /*de10*/  LEA R12, P6, R13.reuse, R24, 0x1 ;  /* 0x000000180d0c7211 */ /* 0x040fe200078c08ff */
[----:B0-----:R0:W-:Y:S01]  /*de20*/  @P3 STG.E.U16 desc[UR6][R16.64], R8 ;  /* 0x0000000810003986 */ /* 0x0011e2000c101506 */
[----:B------:R-:W-:Y:S01]  /*de30*/  ISETP.LT.AND P3, PT, R14, UR9, !P0 ;  /* 0x000000090e007c0c */ /* 0x000fe2000c761270 */
[----:B------:R-:W-:Y:S01]  /*de40*/  VIADD R19, R0, 0xe ;  /* 0x0000000e00137836 */ /* 0x000fe20000000000 */
[----:B------:R-:W-:-:S02]  /*de50*/  LEA.HI.X.SX32 R13, R13, R26, 0x1, P6 ;  /* 0x0000001a0d0d7211 */ /* 0x000fc400030f0eff */
[C---:B------:R-:W-:Y:S01]  /*de60*/  LEA R14, P6, R15.reuse, R24, 0x1 ;  /* 0x000000180f0e7211 */ /* 0x040fe200078c08ff */
[----:B--2---:R-:W-:-:S03]  /*de70*/  VIADD R3, R15, UR8 ;  /* 0x000000080f037c36 */ /* 0x004fc60008000000 */
[----:B------:R-:W-:Y:S02]  /*de80*/  LEA.HI.X.SX32 R15, R15, R26, 0x1, P6 ;  /* 0x0000001a0f0f7211 */ /* 0x000fe400030f0eff */
[C---:B------:R-:W-:Y:S01]  /*de90*/  LEA R2, P6, R3.reuse, R24, 0x1 ;  /* 0x0000001803027211 */ /* 0x040fe200078c08ff */
[----:B0-----:R-:W-:Y:S01]  /*dea0*/  VIADD R16, R0, 0xf ;  /* 0x0000000f00107836 */ /* 0x001fe20000000000 */
[----:B------:R-:W-:Y:S01]  /*deb0*/  PRMT R17, R8, 0x7632, R17 ;  /* 0x0000763208117816 */ /* 0x000fe20000000011 */
[C---:B------:R-:W-:Y:S01]  /*dec0*/  VIADD R8, R3.reuse, UR8 ;  /* 0x0000000803087c36 */ /* 0x040fe20008000000 */
[----:B------:R-:W-:-:S03]  /*ded0*/  LEA.HI.X.SX32 R3, R3, R26, 0x1, P6 ;  /* 0x0000001a03037211 */ /* 0x000fc600030f0eff */
[----:B------:R0:W-:Y:S01]  /*dee0*/  @P2 STG.E.U16 desc[UR6][R12.64], R17 ;  /* 0x000000110c002986 */ /* 0x0001e2000c101506 */
[----:B------:R-:W-:-:S03]  /*def0*/  ISETP.LT.AND P2, PT, R19, UR9, !P0 ;  /* 0x0000000913007c0c */ /* 0x000fc6000c741270 */
[----:B------:R2:W-:Y:S01]  /*df00*/  @P1 STG.E.U16 desc[UR6][R14.64], R9 ;  /* 0x000000090e001986 */ /* 0x0005e2000c101506 */
[----:B------:R-:W-:Y:S02]  /*df10*/  ISETP.LT.AND P1, PT, R16, UR9, !P0 ;  /* 0x0000000910007c0c */ /* 0x000fe4000c721270 */
[----:B------:R-:W-:Y:S01]  /*df20*/  LEA R16, P6, R8, R24, 0x1 ;  /* 0x0000001808107211 */ /* 0x000fe200078c08ff */
[----:B0-----:R-:W-:-:S03]  /*df30*/  VIADD R12, R0, 0x10 ;  /* 0x00000010000c7836 */ /* 0x001fc60000000000 */
[C---:B------:R-:W-:Y:S01]  /*df40*/  LEA.HI.X.SX32 R17, R8.reuse, R26, 0x1, P6 ;  /* 0x0000001a08117211 */ /* 0x040fe200030f0eff */
[----:B------:R-:W-:Y:S01]  /*df50*/  VIADD R13, R8, UR8 ;  /* 0x00000008080d7c36 */ /* 0x000fe20008000000 */
[----:B--2---:R-:W-:Y:S01]  /*df60*/  PRMT R15, R9, 0x7632, R15 ;  /* 0x00007632090f7816 */ /* 0x004fe2000000000f */
[----:B------:R-:W-:Y:S02]  /*df70*/  VIADD R8, R0, 0x11 ;  /* 0x0000001100087836 */ /* 0x000fe40000000000 */
[C---:B------:R-:W-:Y:S02]  /*df80*/  VIADD R9, R13.reuse, UR8 ;  /* 0x000000080d097c36 */ /* 0x040fe40008000000 */
[----:B------:R0:W-:Y:S01]  /*df90*/  @P5 STG.E.U16 desc[UR6][R2.64], R15 ;  /* 0x0000000f02005986 */ /* 0x0001e2000c101506 */
[----:B------:R-:W-:Y:S01]  /*dfa0*/  ISETP.LT.AND P5, PT, R12, UR9, !P0 ;  /* 0x000000090c007c0c */ /* 0x000fe2000c7a1270 */
[----:B------:R-:W-:Y:S01]  /*dfb0*/  VIADD R14, R0, 0x12 ;  /* 0x00000012000e7836 */ /* 0x000fe20000000000 */
[----:B------:R-:W-:Y:S01]  /*dfc0*/  LEA R12, P6, R13, R24, 0x1 ;  /* 0x000000180d0c7211 */ /* 0x000fe200078c08ff */
[----:B------:R2:W-:Y:S01]  /*dfd0*/  @P4 STG.E.U16 desc[UR6][R16.64], R10 ;  /* 0x0000000a10004986 */ /* 0x0005e2000c101506 */
[----:B------:R-:W-:-:S02]  /*dfe0*/  ISETP.LT.AND P4, PT, R8, UR9, !P0 ;  /* 0x0000000908007c0c */ /* 0x000fc4000c781270 */
[----:B------:R-:W-:Y:S02]  /*dff0*/  LEA.HI.X.SX32 R13, R13, R26, 0x1, P6 ;  /* 0x0000001a0d0d7211 */ /* 0x000fe400030f0eff */
[C---:B------:R-:W-:Y:S01]  /*e000*/  LEA R8, P6, R9.reuse, R24, 0x1 ;  /* 0x0000001809087211 */ /* 0x040fe200078c08ff */
[----:B0-----:R-:W-:-:S03]  /*e010*/  VIADD R3, R9, UR8 ;  /* 0x0000000809037c36 */ /* 0x001fc60008000000 */
[----:B------:R-:W-:Y:S02]  /*e020*/  LEA.HI.X.SX32 R9, R9, R26, 0x1, P6 ;  /* 0x0000001a09097211 */ /* 0x000fe400030f0eff */
[----:B--2---:R-:W-:Y:S01]  /*e030*/  PRMT R17, R10, 0x7632, R17 ;  /* 0x000076320a117816 */ /* 0x004fe20000000011 */
[C---:B------:R-:W-:Y:S01]  /*e040*/  VIADD R10, R3.reuse, UR8 ;  /* 0x00000008030a7c36 */ /* 0x040fe20008000000 */
[----:B------:R-:W-:Y:S02]  /*e050*/  LEA R2, P6, R3, R24, 0x1 ;  /* 0x0000001803027211 */ /* 0x000fe400078c08ff */
[----:B------:R-:W-:Y:S01]  /*e060*/  PRMT R16, R11, 0x7632, R16 ;  /* 0x000076320b107816 */ /* 0x000fe20000000010 */
[----:B------:R0:W-:Y:S01]  /*e070*/  @P3 STG.E.U16 desc[UR6][R12.64], R17 ;  /* 0x000000110c003986 */ /* 0x0001e2000c101506 */
[----:B------:R-:W-:Y:S01]  /*e080*/  ISETP.LT.AND P3, PT, R14, UR9, !P0 ;  /* 0x000000090e007c0c */ /* 0x000fe2000c761270 */
[----:B------:R-:W-:Y:S01]  /*e090*/  VIADD R14, R0, 0x13 ;  /* 0x00000013000e7836 */ /* 0x000fe20000000000 */
[----:B------:R-:W-:Y:S01]  /*e0a0*/  LEA.HI.X.SX32 R3, R3, R26, 0x1, P6 ;  /* 0x0000001a03037211 */ /* 0x000fe200030f0eff */
[----:B------:R2:W-:Y:S03]  /*e0b0*/  @P2 STG.E.U16 desc[UR6][R8.64], R11 ;  /* 0x0000000b08002986 */ /* 0x0005e6000c101506 */
[----:B------:R-:W-:Y:S01]  /*e0c0*/  ISETP.LT.AND P2, PT, R14, UR9, !P0 ;  /* 0x000000090e007c0c */ /* 0x000fe2000c741270 */
[----:B------:R3:W-:Y:S01]  /*e0d0*/  @P1 STG.E.U16 desc[UR6][R2.64], R16 ;  /* 0x0000001002001986 */ /* 0x0007e2000c101506 */
[----:B------:R-:W-:Y:S01]  /*e0e0*/  LEA R14, P6, R10, R24, 0x1 ;  /* 0x000000180a0e7211 */ /* 0x000fe200078c08ff */
[----:B0-----:R-:W-:-:S03]  /*e0f0*/  VIADD R12, R0, 0x14 ;  /* 0x00000014000c7836 */ /* 0x001fc60000000000 */
[C---:B------:R-:W-:Y:S01]  /*e100*/  LEA.HI.X.SX32 R15, R10.reuse, R26, 0x1, P6 ;  /* 0x0000001a0a0f7211 */ /* 0x040fe200030f0eff */
[----:B------:R-:W-:Y:S01]  /*e110*/  VIADD R13, R10, UR8 ;  /* 0x000000080a0d7c36 */ /* 0x000fe20008000000 */
[----:B------:R-:W0:Y:S01]  /*e120*/  LDS.128 R16, [R18] ;  /* 0x0000000012107984 */ /* 0x000e220000000c00 */
[----:B--2---:R-:W-:Y:S01]  /*e130*/  VIADD R9, R0, 0x15 ;  /* 0x0000001500097836 */ /* 0x004fe20000000000 */
[----:B------:R-:W-:Y:S01]  /*e140*/  ISETP.LT.AND P1, PT, R12, UR9, !P0 ;  /* 0x000000090c007c0c */ /* 0x000fe2000c721270 */
[C---:B------:R-:W-:Y:S01]  /*e150*/  VIADD R10, R13.reuse, UR8 ;  /* 0x000000080d0a7c36 */ /* 0x040fe20008000000 */
[----:B------:R-:W-:Y:S01]  /*e160*/  LEA R12, P6, R13, R24, 0x1 ;  /* 0x000000180d0c7211 */ /* 0x000fe200078c08ff */
[----:B-1----:R1:W-:Y:S01]  /*e170*/  @P5 STG.E.U16 desc[UR6][R14.64], R4 ;  /* 0x000000040e005986 */ /* 0x0023e2000c101506 */
[----:B------:R-:W-:Y:S01]  /*e180*/  ISETP.LT.AND P5, PT, R9, UR9, !P0 ;  /* 0x0000000909007c0c */ /* 0x000fe2000c7a1270 */
[C---:B---3--:R-:W-:Y:S01]  /*e190*/  VIADD R3, R0.reuse, 0x17 ;  /* 0x0000001700037836 */ /* 0x048fe20000000000 */
[----:B------:R-:W-:Y:S01]  /*e1a0*/  LEA.HI.X.SX32 R13, R13, R26, 0x1, P6 ;  /* 0x0000001a0d0d7211 */ /* 0x000fe200030f0eff */
[----:B------:R-:W-:Y:S01]  /*e1b0*/  VIADD R11, R0, 0x16 ;  /* 0x00000016000b7836 */ /* 0x000fe20000000000 */
[----:B------:R-:W-:-:S04]  /*e1c0*/  LEA R8, P6, R10, R24, 0x1 ;  /* 0x000000180a087211 */ /* 0x000fc800078c08ff */
[C---:B------:R-:W-:Y:S01]  /*e1d0*/  LEA.HI.X.SX32 R9, R10.reuse, R26, 0x1, P6 ;  /* 0x0000001a0a097211 */ /* 0x040fe200030f0eff */
[----:B------:R-:W-:Y:S01]  /*e1e0*/  VIADD R10, R10, UR8 ;  /* 0x000000080a0a7c36 */ /* 0x000fe20008000000 */
[----:B-1----:R-:W-:-:S03]  /*e1f0*/  PRMT R15, R4, 0x7632, R15 ;  /* 0x00007632040f7816 */ /* 0x002fc6000000000f */
[C---:B------:R-:W-:Y:S01]  /*e200*/  VIADD R4, R10.reuse, UR8 ;  /* 0x000000080a047c36 */ /* 0x040fe20008000000 */
[C---:B------:R-:W-:Y:S01]  /*e210*/  LEA R2, P6, R10.reuse, R24, 0x1 ;  /* 0x000000180a027211 */ /* 0x040fe200078c08ff */
[----:B------:R1:W-:Y:S01]  /*e220*/  @P4 STG.E.U16 desc[UR6][R12.64], R15 ;  /* 0x0000000f0c004986 */ /* 0x0003e2000c101506 */
[----:B------:R-:W-:Y:S02]  /*e230*/  ISETP.LT.AND P4, PT, R11, UR9, !P0 ;  /* 0x000000090b007c0c */ /* 0x000fe4000c781270 */
[----:B------:R-:W-:Y:S01]  /*e240*/  PRMT R14, R5, 0x7632, R14 ;  /* 0x00007632050e7816 */ /* 0x000fe2000000000e */
[----:B------:R2:W-:Y:S01]  /*e250*/  @P3 STG.E.U16 desc[UR6][R8.64], R5 ;  /* 0x0000000508003986 */ /* 0x0005e2000c101506 */
[----:B------:R-:W-:Y:S02]  /*e260*/  ISETP.LT.AND P3, PT, R3, UR9, !P0 ;  /* 0x0000000903007c0c */ /* 0x000fe4000c761270 */
[----:B------:R-:W-:Y:S02]  /*e270*/  LEA.HI.X.SX32 R3, R10, R26, 0x1, P6 ;  /* 0x0000001a0a037211 */ /* 0x000fe400030f0eff */
[C---:B------:R-:W-:Y:S01]  /*e280*/  LEA R10, P6, R4.reuse, R24, 0x1 ;  /* 0x00000018040a7211 */ /* 0x040fe200078c08ff */
[----:B-1----:R-:W-:-:S03]  /*e290*/  VIADD R12, R4, UR8 ;  /* 0x00000008040c7c36 */ /* 0x002fc60008000000 */
[----:B------:R-:W-:Y:S01]  /*e2a0*/  LEA.HI.X.SX32 R11, R4, R26, 0x1, P6 ;  /* 0x0000001a040b7211 */ /* 0x000fe200030f0eff */
[----:B------:R1:W-:Y:S01]  /*e2b0*/  @P2 STG.E.U16 desc[UR6][R2.64], R14 ;  /* 0x0000000e02002986 */ /* 0x0003e2000c101506 */
[C---:B------:R-:W-:Y:S02]  /*e2c0*/  VIADD R13, R0.reuse, 0x18 ;  /* 0x00000018000d7836 */ /* 0x040fe40000000000 */
[----:B--2---:R-:W-:Y:S01]  /*e2d0*/  VIADD R5, R0, 0x19 ;  /* 0x0000001900057836 */ /* 0x004fe20000000000 */
[C---:B------:R-:W-:Y:S01]  /*e2e0*/  LEA R4, P6, R12.reuse, R24, 0x1 ;  /* 0x000000180c047211 */ /* 0x040fe200078c08ff */
[----:B------:R-:W-:Y:S01]  /*e2f0*/  VIADD R9, R12, UR8 ;  /* 0x000000080c097c36 */ /* 0x000fe20008000000 */
[----:B------:R2:W-:Y:S01]  /*e300*/  @P1 STG.E.U16 desc[UR6][R10.64], R6 ;  /* 0x000000060a001986 */ /* 0x0005e2000c101506 */
[----:B------:R-:W-:Y:S02]  /*e310*/  ISETP.LT.AND P2, PT, R13, UR9, !P0 ;  /* 0x000000090d007c0c */ /* 0x000fe4000c741270 */
[----:B------:R-:W-:-:S02]  /*e320*/  ISETP.LT.AND P1, PT, R5, UR9, !P0 ;  /* 0x0000000905007c0c */ /* 0x000fc4000c721270 */
[----:B------:R-:W-:Y:S01]  /*e330*/  LEA.HI.X.SX32 R5, R12, R26, 0x1, P6 ;  /* 0x0000001a0c057211 */ /* 0x000fe200030f0eff */
[C---:B-1----:R-:W-:Y:S01]  /*e340*/  VIADD R3, R9.reuse, UR8 ;  /* 0x0000000809037c36 */ /* 0x042fe20008000000 */
[----:B------:R-:W-:Y:S01]  /*e350*/  LEA R8, P6, R9, R24, 0x1 ;  /* 0x0000001809087211 */ /* 0x000fe200078c08ff */
[C---:B------:R-:W-:Y:S01]  /*e360*/  VIADD R12, R0.reuse, 0x1a ;  /* 0x0000001a000c7836 */ /* 0x040fe20000000000 */
[----:B------:R-:W-:Y:S02]  /*e370*/  PRMT R13, R7, 0x7632, R13 ;  /* 0x00007632070d7816 */ /* 0x000fe4000000000d */
[----:B------:R-:W-:Y:S01]  /*e380*/  LEA.HI.X.SX32 R9, R9, R26, 0x1, P6 ;  /* 0x0000001a09097211 */ /* 0x000fe200030f0eff */
[----:B--2---:R-:W-:Y:S01]  /*e390*/  VIADD R10, R0, 0x1b ;  /* 0x0000001b000a7836 */ /* 0x004fe20000000000 */
[----:B------:R-:W-:Y:S01]  /*e3a0*/  PRMT R11, R6, 0x7632, R11 ;  /* 0x00007632060b7816 */ /* 0x000fe2000000000b */
[C---:B------:R-:W-:Y:S01]  /*e3b0*/  VIADD R6, R3.reuse, UR8 ;  /* 0x0000000803067c36 */ /* 0x040fe20008000000 */
[----:B------:R-:W-:-:S03]  /*e3c0*/  LEA R2, P6, R3, R24, 0x1 ;  /* 0x0000001803027211 */ /* 0x000fc600078c08ff */
[----:B------:R1:W-:Y:S01]  /*e3d0*/  @P5 STG.E.U16 desc[UR6][R4.64], R11 ;  /* 0x0000000b04005986 */ /* 0x0003e2000c101506 */
[----:B------:R-:W-:Y:S02]  /*e3e0*/  LEA.HI.X.SX32 R3, R3, R26, 0x1, P6 ;  /* 0x0000001a03037211 */ /* 0x000fe400030f0eff */
[----:B------:R-:W-:Y:S01]  /*e3f0*/  ISETP.LT.AND P5, PT, R12, UR9, !P0 ;  /* 0x000000090c007c0c */ /* 0x000fe2000c7a1270 */
[----:B------:R2:W-:Y:S01]  /*e400*/  @P4 STG.E.U16 desc[UR6][R8.64], R7 ;  /* 0x0000000708004986 */ /* 0x0005e2000c101506 */
[----:B------:R-:W-:Y:S01]  /*e410*/  ISETP.LT.AND P4, PT, R10, UR9, !P0 ;  /* 0x000000090a007c0c */ /* 0x000fe2000c781270 */
[----:B------:R-:W-:Y:S01]  /*e420*/  VIADD R12, R0, 0x1c ;  /* 0x0000001c000c7836 */ /* 0x000fe20000000000 */
[----:B------:R-:W-:Y:S01]  /*e430*/  LEA R10, P6, R6, R24, 0x1 ;  /* 0x00000018060a7211 */ /* 0x000fe200078c08ff */
[----:B------:R3:W-:Y:S03]  /*e440*/  @P3 STG.E.U16 desc[UR6][R2.64], R13 ;  /* 0x0000000d02003986 */ /* 0x0007e6000c101506 */
[----:B------:R-:W-:Y:S01]  /*e450*/  ISETP.LT.AND P3, PT, R12, UR9, !P0 ;  /* 0x000000090c007c0c */ /* 0x000fe2000c761270 */
[C---:B-1----:R-:W-:Y:S01]  /*e460*/  VIADD R5, R6.reuse, UR8 ;  /* 0x0000000806057c36 */ /* 0x042fe20008000000 */
[----:B------:R-:W-:Y:S01]  /*e470*/  LEA.HI.X.SX32 R11, R6, R26, 0x1, P6 ;  /* 0x0000001a060b7211 */ /* 0x000fe200030f0eff */
[----:B------:R-:W-:-:S02]  /*e480*/  VIADD R6, R0, 0x1d ;  /* 0x0000001d00067836 */ /* 0x000fc40000000000 */
[C---:B--2---:R-:W-:Y:S01]  /*e490*/  VIADD R7, R5.reuse, UR8 ;  /* 0x0000000805077c36 */ /* 0x044fe20008000000 */
[----:B------:R-:W-:Y:S01]  /*e4a0*/  LEA R4, P6, R5, R24, 0x1 ;  /* 0x0000001805047211 */ /* 0x000fe200078c08ff */
[----:B0-----:R0:W-:Y:S01]  /*e4b0*/  @P2 STG.E.U16 desc[UR6][R10.64], R16 ;  /* 0x000000100a002986 */ /* 0x0011e2000c101506 */
[----:B------:R-:W-:Y:S01]  /*e4c0*/  ISETP.LT.AND P2, PT, R6, UR9, !P0 ;  /* 0x0000000906007c0c */ /* 0x000fe2000c741270 */
[----:B------:R-:W-:Y:S01]  /*e4d0*/  VIADD R9, R7, UR8 ;  /* 0x0000000807097c36 */ /* 0x000fe20008000000 */
[----:B------:R-:W-:Y:S02]  /*e4e0*/  LEA.HI.X.SX32 R5, R5, R26, 0x1, P6 ;  /* 0x0000001a05057211 */ /* 0x000fe400030f0eff */
[----:B---3--:R-:W-:Y:S01]  /*e4f0*/  PRMT R3, R16, 0x7632, R3 ;  /* 0x0000763210037816 */ /* 0x008fe20000000003 */
[----:B------:R-:W-:Y:S01]  /*e500*/  VIADD R12, R9, UR8 ;  /* 0x00000008090c7c36 */ /* 0x000fe20008000000 */
[----:B------:R-:W-:-:S03]  /*e510*/  LEA R6, P6, R7, R24, 0x1 ;  /* 0x0000001807067211 */ /* 0x000fc600078c08ff */
[----:B------:R-:W-:Y:S01]  /*e520*/  VIADD R13, R12, UR8 ;  /* 0x000000080c0d7c36 */ /* 0x000fe20008000000 */
[----:B------:R1:W-:Y:S01]  /*e530*/  @P1 STG.E.U16 desc[UR6][R4.64], R3 ;  /* 0x0000000304001986 */ /* 0x0003e2000c101506 */
[----:B------:R-:W-:Y:S01]  /*e540*/  LEA R2, P1, R9, R24, 0x1 ;  /* 0x0000001809027211 */ /* 0x000fe200078208ff */
[----:B0-----:R-:W-:Y:S01]  /*e550*/  VIADD R16, R0, 0x1e ;  /* 0x0000001e00107836 */ /* 0x001fe20000000000 */
[----:B------:R-:W-:Y:S01]  /*e560*/  LEA.HI.X.SX32 R7, R7, R26, 0x1, P6 ;  /* 0x0000001a07077211 */ /* 0x000fe200030f0eff */
[----:B------:R-:W-:Y:S01]  /*e570*/  VIADD R14, R13, UR8 ;  /* 0x000000080d0e7c36 */ /* 0x000fe20008000000 */
[----:B------:R-:W-:Y:S01]  /*e580*/  LEA R8, P6, R12, R24, 0x1 ;  /* 0x000000180c087211 */ /* 0x000fe200078c08ff */
[----:B------:R-:W-:Y:S02]  /*e590*/  VIADD R0, R0, 0x1f ;  /* 0x0000001f00007836 */ /* 0x000fe40000000000 */
[----:B------:R0:W-:Y:S01]  /*e5a0*/  @P5 STG.E.U16 desc[UR6][R6.64], R17 ;  /* 0x0000001106005986 */ /* 0x0001e2000c101506 */
[----:B------:R-:W-:Y:S01]  /*e5b0*/  VIADD R15, R14, UR8 ;  /* 0x000000080e0f7c36 */ /* 0x000fe20008000000 */
[----:B-1----:R-:W-:-:S02]  /*e5c0*/  LEA.HI.X.SX32 R3, R9, R26, 0x1, P1 ;  /* 0x0000001a09037211 */ /* 0x002fc400008f0eff */
[----:B------:R-:W-:Y:S02]  /*e5d0*/  LEA R4, P1, R14, R24, 0x1 ;  /* 0x000000180e047211 */ /* 0x000fe400078208ff */
[-C--:B------:R-:W-:Y:S02]  /*e5e0*/  LEA.HI.X.SX32 R9, R12, R26.reuse, 0x1, P6 ;  /* 0x0000001a0c097211 */ /* 0x080fe400030f0eff */
[----:B------:R-:W-:Y:S02]  /*e5f0*/  LEA.HI.X.SX32 R5, R14, R26, 0x1, P1 ;  /* 0x0000001a0e057211 */ /* 0x000fe400008f0eff */
[----:B------:R-:W-:Y:S02]  /*e600*/  ISETP.LT.AND P1, PT, R16, UR9, !P0 ;  /* 0x0000000910007c0c */ /* 0x000fe4000c721270 */
[----:B------:R-:W-:Y:S02]  /*e610*/  ISETP.LT.AND P0, PT, R0, UR9, !P0 ;  /* 0x0000000900007c0c */ /* 0x000fe4000c701270 */
[----:B------:R-:W-:-:S02]  /*e620*/  LEA R10, P6, R13, R24, 0x1 ;  /* 0x000000180d0a7211 */ /* 0x000fc400078c08ff */
[----:B------:R-:W-:Y:S02]  /*e630*/  PRMT R0, R17, 0x7632, R0 ;  /* 0x0000763211007816 */ /* 0x000fe40000000000 */
[----:B------:R-:W-:Y:S02]  /*e640*/  LEA.HI.X.SX32 R11, R13, R26, 0x1, P6 ;  /* 0x0000001a0d0b7211 */ /* 0x000fe400030f0eff */
[----:B0-----:R-:W-:Y:S01]  /*e650*/  PRMT R7, R18, 0x7632, R7 ;  /* 0x0000763212077816 */ /* 0x001fe20000000007 */
[----:B------:R0:W-:Y:S01]  /*e660*/  @P4 STG.E.U16 desc[UR6][R2.64], R0 ;  /* 0x0000000002004986 */ /* 0x0001e2000c101506 */
[----:B------:R-:W-:-:S03]  /*e670*/  LEA R12, P6, R15, R24, 0x1 ;  /* 0x000000180f0c7211 */ /* 0x000fc600078c08ff */
[----:B------:R0:W-:Y:S01]  /*e680*/  @P3 STG.E.U16 desc[UR6][R8.64], R18 ;  /* 0x0000001208003986 */ /* 0x0001e2000c101506 */
[----:B------:R-:W-:-:S03]  /*e690*/  LEA.HI.X.SX32 R13, R15, R26, 0x1, P6 ;  /* 0x0000001a0f0d7211 */ /* 0x000fc600030f0eff */
[----:B------:R0:W-:Y:S04]  /*e6a0*/  @P2 STG.E.U16 desc[UR6][R10.64], R7 ;  /* 0x000000070a002986 */ /* 0x0001e8000c101506 */
[----:B------:R0:W-:Y:S01]  /*e6b0*/  @P1 STG.E.U16 desc[UR6][R4.64], R19 ;  /* 0x0000001304001986 */ /* 0x0001e2000c101506 */
[----:B------:R-:W-:Y:S05]  /*e6c0*/  @!P0 EXIT ;  /* 0x000000000000894d */ /* 0x000fea0003800000 */
[----:B------:R-:W-:-:S05]  /*e6d0*/  PRMT R6, R19, 0x7632, R6 ;  /* 0x0000763213067816 */ /* 0x000fca0000000006 */
[----:B------:R-:W-:Y:S01]  /*e6e0*/  STG.E.U16 desc[UR6][R12.64], R6 ;  /* 0x000000060c007986 */ /* 0x000fe2000c101506 */
[----:B------:R-:W-:Y:S05]  /*e6f0*/  EXIT ;  /* 0x000000000000794d */ /* 0x000fea0003800000 */
.L_x_2:
[----:B------:R-:W-:-:S00]  /*e700*/  BRA `(.L_x_2) ;  /* 0xfffffffc00fc7947 */ /* 0x000fc0000383ffff */
[----:B------:R-:W-:-:S00]  /*e710*/  NOP ;  /* 0x0000000000007918 */ /* 0x000fc00000000000 */
        /* <DEDUP_REMOVED lines=14> */
.L_x_3:


//--------------------- .nv.shared.matmul_kernel  --------------------------
	.section	.nv.shared.matmul_kernel,"aw",@nobits
	.sectionflags	@""
	.align	16
	.zero		1024


//--------------------- .nv.shared.reserved.0     --------------------------
	.section	.nv.shared.reserved.0,"aw",@nobits
	.weak		__nv_reservedSMEM_offset_0_alias
	.size		__nv_reservedSMEM_offset_0_alias, 0, 0
	.other		__nv_reservedSMEM_offset_0_alias,@"STO_CUDA_RESERVED_SHARED STV_DEFAULT"
__nv_reservedSMEM_offset_0_alias:
	.zero		0


//--------------------- .nv.constant0.matmul_kernel --------------------------
	.section	.nv.constant0.matmul_kernel,"a",@progbits
	.sectionflags	@""
	.align	4
.nv.constant0.matmul_kernel:
	.zero		608


//--------------------- SYMBOLS --------------------------

	.type		.nv.reservedSmem.offset0,@object
	.size		.nv.reservedSmem.offset0,0x4
